







.version 7.6
.target sm_75
.address_size 64




.global .align 1 .b8 _ZN37_INTERNAL_61f75dc7_7_base_cu_297024296thrust6system6detail10sequential3seqE[1];
.global .align 1 .b8 _ZN37_INTERNAL_61f75dc7_7_base_cu_297024296thrust12placeholders2_1E[1];
.global .align 1 .b8 _ZN37_INTERNAL_61f75dc7_7_base_cu_297024296thrust12placeholders2_2E[1];
.global .align 1 .b8 _ZN37_INTERNAL_61f75dc7_7_base_cu_297024296thrust12placeholders2_3E[1];
.global .align 1 .b8 _ZN37_INTERNAL_61f75dc7_7_base_cu_297024296thrust12placeholders2_4E[1];
.global .align 1 .b8 _ZN37_INTERNAL_61f75dc7_7_base_cu_297024296thrust12placeholders2_5E[1];
.global .align 1 .b8 _ZN37_INTERNAL_61f75dc7_7_base_cu_297024296thrust12placeholders2_6E[1];
.global .align 1 .b8 _ZN37_INTERNAL_61f75dc7_7_base_cu_297024296thrust12placeholders2_7E[1];
.global .align 1 .b8 _ZN37_INTERNAL_61f75dc7_7_base_cu_297024296thrust12placeholders2_8E[1];
.global .align 1 .b8 _ZN37_INTERNAL_61f75dc7_7_base_cu_297024296thrust12placeholders2_9E[1];
.global .align 1 .b8 _ZN37_INTERNAL_61f75dc7_7_base_cu_297024296thrust12placeholders3_10E[1];

.visible .entry _Z7contribiPfPiS_(
.param .u32 _Z7contribiPfPiS__param_0,
.param .u64 _Z7contribiPfPiS__param_1,
.param .u64 _Z7contribiPfPiS__param_2,
.param .u64 _Z7contribiPfPiS__param_3
)
{
.reg .pred %p<2>;
.reg .f32 %f<4>;
.reg .b32 %r<7>;
.reg .b64 %rd<11>;


ld.param.u32 %r2, [_Z7contribiPfPiS__param_0];
ld.param.u64 %rd1, [_Z7contribiPfPiS__param_1];
ld.param.u64 %rd2, [_Z7contribiPfPiS__param_2];
ld.param.u64 %rd3, [_Z7contribiPfPiS__param_3];
mov.u32 %r3, %ctaid.x;
mov.u32 %r4, %ntid.x;
mov.u32 %r5, %tid.x;
mad.lo.s32 %r1, %r3, %r4, %r5;
setp.ge.s32 %p1, %r1, %r2;
@%p1 bra $L__BB0_2;

cvta.to.global.u64 %rd4, %rd1;
mul.wide.s32 %rd5, %r1, 4;
add.s64 %rd6, %rd4, %rd5;
cvta.to.global.u64 %rd7, %rd2;
add.s64 %rd8, %rd7, %rd5;
ld.global.u32 %r6, [%rd8];
cvt.rn.f32.s32 %f1, %r6;
ld.global.f32 %f2, [%rd6];
div.rn.f32 %f3, %f2, %f1;
cvta.to.global.u64 %rd9, %rd3;
add.s64 %rd10, %rd9, %rd5;
st.global.f32 [%rd10], %f3;

$L__BB0_2:
ret;

}

.visible .entry _Z9pull_stepiPKmPKiPfS3_(
.param .u32 _Z9pull_stepiPKmPKiPfS3__param_0,
.param .u64 _Z9pull_stepiPKmPKiPfS3__param_1,
.param .u64 _Z9pull_stepiPKmPKiPfS3__param_2,
.param .u64 _Z9pull_stepiPKmPKiPfS3__param_3,
.param .u64 _Z9pull_stepiPKmPKiPfS3__param_4
)
{
.reg .pred %p<7>;
.reg .f32 %f<25>;
.reg .b32 %r<28>;
.reg .b64 %rd<36>;


ld.param.u32 %r12, [_Z9pull_stepiPKmPKiPfS3__param_0];
ld.param.u64 %rd7, [_Z9pull_stepiPKmPKiPfS3__param_1];
ld.param.u64 %rd8, [_Z9pull_stepiPKmPKiPfS3__param_2];
ld.param.u64 %rd9, [_Z9pull_stepiPKmPKiPfS3__param_3];
ld.param.u64 %rd10, [_Z9pull_stepiPKmPKiPfS3__param_4];
mov.u32 %r13, %ntid.x;
mov.u32 %r14, %ctaid.x;
mov.u32 %r15, %tid.x;
mad.lo.s32 %r1, %r14, %r13, %r15;
setp.ge.s32 %p1, %r1, %r12;
@%p1 bra $L__BB1_9;

cvta.to.global.u64 %rd11, %rd7;
mul.wide.s32 %rd12, %r1, 8;
add.s64 %rd13, %rd11, %rd12;
ld.global.u32 %r2, [%rd13];
ld.global.u32 %r3, [%rd13+8];
setp.le.s32 %p2, %r3, %r2;
mov.f32 %f24, 0f00000000;
@%p2 bra $L__BB1_8;

sub.s32 %r16, %r3, %r2;
and.b32 %r25, %r16, 3;
setp.eq.s32 %p3, %r25, 0;
mov.f32 %f24, 0f00000000;
mov.u32 %r26, %r2;
@%p3 bra $L__BB1_5;

mul.wide.s32 %rd14, %r2, 4;
add.s64 %rd34, %rd8, %rd14;
mov.u32 %r26, %r2;

$L__BB1_4:
.pragma "nounroll";

	ld.global.nc.s32 %r17, [%rd34];

	mul.wide.s32 %rd17, %r17, 4;
add.s64 %rd16, %rd10, %rd17;

	ld.global.nc.f32 %f12, [%rd16];

	add.f32 %f24, %f24, %f12;
add.s32 %r26, %r26, 1;
add.s64 %rd34, %rd34, 4;
add.s32 %r25, %r25, -1;
setp.ne.s32 %p4, %r25, 0;
@%p4 bra $L__BB1_4;

$L__BB1_5:
not.b32 %r18, %r2;
add.s32 %r19, %r18, %r3;
setp.lt.u32 %p5, %r19, 3;
@%p5 bra $L__BB1_8;

mul.wide.s32 %rd18, %r26, 4;
add.s64 %rd35, %rd8, %rd18;

$L__BB1_7:

	ld.global.nc.s32 %r20, [%rd35];

	mul.wide.s32 %rd27, %r20, 4;
add.s64 %rd20, %rd10, %rd27;

	ld.global.nc.f32 %f13, [%rd20];

	add.f32 %f17, %f24, %f13;
add.s64 %rd21, %rd35, 4;

	ld.global.nc.s32 %r21, [%rd21];

	mul.wide.s32 %rd28, %r21, 4;
add.s64 %rd22, %rd10, %rd28;

	ld.global.nc.f32 %f14, [%rd22];

	add.f32 %f18, %f17, %f14;
add.s64 %rd23, %rd35, 8;

	ld.global.nc.s32 %r22, [%rd23];

	mul.wide.s32 %rd29, %r22, 4;
add.s64 %rd24, %rd10, %rd29;

	ld.global.nc.f32 %f15, [%rd24];

	add.f32 %f19, %f18, %f15;
add.s64 %rd25, %rd35, 12;

	ld.global.nc.s32 %r23, [%rd25];

	mul.wide.s32 %rd30, %r23, 4;
add.s64 %rd26, %rd10, %rd30;

	ld.global.nc.f32 %f16, [%rd26];

	add.f32 %f24, %f19, %f16;
add.s64 %rd35, %rd35, 16;
add.s32 %r26, %r26, 4;
setp.lt.s32 %p6, %r26, %r3;
@%p6 bra $L__BB1_7;

$L__BB1_8:
cvta.to.global.u64 %rd31, %rd9;
mul.wide.s32 %rd32, %r1, 4;
add.s64 %rd33, %rd31, %rd32;
st.global.f32 [%rd33], %f24;

$L__BB1_9:
ret;

}

.visible .entry _Z6l1normiPfS_S_f(
.param .u32 _Z6l1normiPfS_S_f_param_0,
.param .u64 _Z6l1normiPfS_S_f_param_1,
.param .u64 _Z6l1normiPfS_S_f_param_2,
.param .u64 _Z6l1normiPfS_S_f_param_3,
.param .f32 _Z6l1normiPfS_S_f_param_4
)
{
.reg .pred %p<5>;
.reg .f32 %f<44>;
.reg .b32 %r<31>;
.reg .b64 %rd<10>;

	.shared .align 4 .b8 _ZZ6l1normiPfS_S_fE12temp_storage[44];

ld.param.u32 %r3, [_Z6l1normiPfS_S_f_param_0];
ld.param.u64 %rd1, [_Z6l1normiPfS_S_f_param_1];
ld.param.u64 %rd2, [_Z6l1normiPfS_S_f_param_2];
ld.param.u64 %rd3, [_Z6l1normiPfS_S_f_param_3];
ld.param.f32 %f6, [_Z6l1normiPfS_S_f_param_4];
mov.u32 %r4, %ntid.x;
mov.u32 %r5, %ctaid.x;
mov.u32 %r1, %tid.x;
mad.lo.s32 %r2, %r5, %r4, %r1;
setp.ge.s32 %p1, %r2, %r3;
mov.f32 %f42, 0f00000000;
@%p1 bra $L__BB2_2;

cvta.to.global.u64 %rd4, %rd2;
mul.wide.s32 %rd5, %r2, 4;
add.s64 %rd6, %rd4, %rd5;
ld.global.f32 %f8, [%rd6];
fma.rn.f32 %f9, %f8, 0f3F59999A, %f6;
cvta.to.global.u64 %rd7, %rd1;
add.s64 %rd8, %rd7, %rd5;
ld.global.f32 %f10, [%rd8];
sub.f32 %f11, %f9, %f10;
abs.f32 %f12, %f11;
add.f32 %f42, %f12, 0f00000000;
mov.u32 %r6, 0;
st.global.f32 [%rd8], %f9;
st.global.u32 [%rd6], %r6;

$L__BB2_2:

	mov.u32 %r7, %laneid;

	mov.u32 %r9, 1;
mov.u32 %r22, 31;
mov.u32 %r23, -1;

	{ .reg .f32 r0; .reg .pred p; shfl.sync.down.b32 r0|p, %f42, %r9, %r22, %r23; @p add.f32 r0, r0, %f42; mov.f32 %f13, r0;}

	mov.u32 %r12, 2;

	{ .reg .f32 r0; .reg .pred p; shfl.sync.down.b32 r0|p, %f13, %r12, %r22, %r23; @p add.f32 r0, r0, %f13; mov.f32 %f16, r0;}

	mov.u32 %r15, 4;

	{ .reg .f32 r0; .reg .pred p; shfl.sync.down.b32 r0|p, %f16, %r15, %r22, %r23; @p add.f32 r0, r0, %f16; mov.f32 %f19, r0;}

	mov.u32 %r18, 8;

	{ .reg .f32 r0; .reg .pred p; shfl.sync.down.b32 r0|p, %f19, %r18, %r22, %r23; @p add.f32 r0, r0, %f19; mov.f32 %f22, r0;}

	mov.u32 %r21, 16;

	{ .reg .f32 r0; .reg .pred p; shfl.sync.down.b32 r0|p, %f22, %r21, %r22, %r23; @p add.f32 r0, r0, %f22; mov.f32 %f43, r0;}

	setp.ne.s32 %p2, %r7, 0;
@%p2 bra $L__BB2_4;

shr.s32 %r24, %r1, 31;
shr.u32 %r25, %r24, 27;
add.s32 %r26, %r1, %r25;
shr.s32 %r27, %r26, 5;
shl.b32 %r28, %r27, 2;
mov.u32 %r29, _ZZ6l1normiPfS_S_fE12temp_storage;
add.s32 %r30, %r29, %r28;
st.shared.f32 [%r30+8], %f43;

$L__BB2_4:
bar.sync 0;
setp.ne.s32 %p3, %r1, 0;
@%p3 bra $L__BB2_6;

ld.shared.f32 %f28, [_ZZ6l1normiPfS_S_fE12temp_storage+12];
add.f32 %f29, %f43, %f28;
ld.shared.f32 %f30, [_ZZ6l1normiPfS_S_fE12temp_storage+16];
add.f32 %f31, %f29, %f30;
ld.shared.f32 %f32, [_ZZ6l1normiPfS_S_fE12temp_storage+20];
add.f32 %f33, %f31, %f32;
ld.shared.f32 %f34, [_ZZ6l1normiPfS_S_fE12temp_storage+24];
add.f32 %f35, %f33, %f34;
ld.shared.f32 %f36, [_ZZ6l1normiPfS_S_fE12temp_storage+28];
add.f32 %f37, %f35, %f36;
ld.shared.f32 %f38, [_ZZ6l1normiPfS_S_fE12temp_storage+32];
add.f32 %f39, %f37, %f38;
ld.shared.f32 %f40, [_ZZ6l1normiPfS_S_fE12temp_storage+36];
add.f32 %f43, %f39, %f40;

$L__BB2_6:
@%p3 bra $L__BB2_8;

cvta.to.global.u64 %rd9, %rd3;
atom.global.add.f32 %f41, [%rd9], %f43;

$L__BB2_8:
ret;

}

.visible .entry _Z10pull_fusediPKmPKiPfS3_S3_f(
.param .u32 _Z10pull_fusediPKmPKiPfS3_S3_f_param_0,
.param .u64 _Z10pull_fusediPKmPKiPfS3_S3_f_param_1,
.param .u64 _Z10pull_fusediPKmPKiPfS3_S3_f_param_2,
.param .u64 _Z10pull_fusediPKmPKiPfS3_S3_f_param_3,
.param .u64 _Z10pull_fusediPKmPKiPfS3_S3_f_param_4,
.param .u64 _Z10pull_fusediPKmPKiPfS3_S3_f_param_5,
.param .f32 _Z10pull_fusediPKmPKiPfS3_S3_f_param_6
)
{
.reg .pred %p<10>;
.reg .f32 %f<70>;
.reg .b32 %r<53>;
.reg .b64 %rd<35>;

	.shared .align 4 .b8 _ZZ10pull_fusediPKmPKiPfS3_S3_fE12temp_storage[44];

ld.param.u32 %r13, [_Z10pull_fusediPKmPKiPfS3_S3_f_param_0];
ld.param.u64 %rd9, [_Z10pull_fusediPKmPKiPfS3_S3_f_param_1];
ld.param.u64 %rd12, [_Z10pull_fusediPKmPKiPfS3_S3_f_param_2];
ld.param.u64 %rd10, [_Z10pull_fusediPKmPKiPfS3_S3_f_param_3];
ld.param.u64 %rd13, [_Z10pull_fusediPKmPKiPfS3_S3_f_param_4];
ld.param.u64 %rd11, [_Z10pull_fusediPKmPKiPfS3_S3_f_param_5];
ld.param.f32 %f15, [_Z10pull_fusediPKmPKiPfS3_S3_f_param_6];
cvta.to.global.u64 %rd1, %rd13;
cvta.to.global.u64 %rd2, %rd12;
mov.u32 %r14, %ntid.x;
mov.u32 %r15, %ctaid.x;
mov.u32 %r1, %tid.x;
mad.lo.s32 %r2, %r15, %r14, %r1;
setp.ge.s32 %p1, %r2, %r13;
mov.f32 %f68, 0f00000000;
@%p1 bra $L__BB3_10;

cvta.to.global.u64 %rd14, %rd9;
mul.wide.s32 %rd15, %r2, 8;
add.s64 %rd16, %rd14, %rd15;
ld.global.u32 %r3, [%rd16];
ld.global.u32 %r4, [%rd16+8];
setp.le.s32 %p2, %r4, %r3;
mov.f32 %f67, 0f00000000;
@%p2 bra $L__BB3_9;

sub.s32 %r16, %r4, %r3;
and.b32 %r50, %r16, 3;
setp.eq.s32 %p3, %r50, 0;
mov.f32 %f66, 0f00000000;
mov.u32 %r51, %r3;
@%p3 bra $L__BB3_5;

mul.wide.s32 %rd17, %r3, 4;
add.s64 %rd33, %rd2, %rd17;
mov.u32 %r51, %r3;

$L__BB3_4:
.pragma "nounroll";
ld.global.u32 %r17, [%rd33];
mul.wide.s32 %rd18, %r17, 4;
add.s64 %rd19, %rd1, %rd18;
ld.global.f32 %f21, [%rd19];
add.f32 %f66, %f66, %f21;
add.s32 %r51, %r51, 1;
add.s64 %rd33, %rd33, 4;
add.s32 %r50, %r50, -1;
setp.ne.s32 %p4, %r50, 0;
@%p4 bra $L__BB3_4;

$L__BB3_5:
not.b32 %r18, %r3;
add.s32 %r19, %r18, %r4;
setp.lt.u32 %p5, %r19, 3;
@%p5 bra $L__BB3_8;

add.s32 %r20, %r51, 2;
mul.wide.s32 %rd20, %r20, 4;
add.s64 %rd34, %rd2, %rd20;

$L__BB3_7:
ld.global.u32 %r21, [%rd34+-8];
mul.wide.s32 %rd21, %r21, 4;
add.s64 %rd22, %rd1, %rd21;
ld.global.f32 %f22, [%rd22];
add.f32 %f23, %f66, %f22;
ld.global.u32 %r22, [%rd34+-4];
mul.wide.s32 %rd23, %r22, 4;
add.s64 %rd24, %rd1, %rd23;
ld.global.f32 %f24, [%rd24];
add.f32 %f25, %f23, %f24;
ld.global.u32 %r23, [%rd34];
mul.wide.s32 %rd25, %r23, 4;
add.s64 %rd26, %rd1, %rd25;
ld.global.f32 %f26, [%rd26];
add.f32 %f27, %f25, %f26;
ld.global.u32 %r24, [%rd34+4];
mul.wide.s32 %rd27, %r24, 4;
add.s64 %rd28, %rd1, %rd27;
ld.global.f32 %f28, [%rd28];
add.f32 %f66, %f27, %f28;
add.s64 %rd34, %rd34, 16;
add.s32 %r51, %r51, 4;
setp.lt.s32 %p6, %r51, %r4;
@%p6 bra $L__BB3_7;

$L__BB3_8:
mul.f32 %f67, %f66, 0f3F59999A;

$L__BB3_9:
cvta.to.global.u64 %rd29, %rd10;
mul.wide.s32 %rd30, %r2, 4;
add.s64 %rd31, %rd29, %rd30;
ld.global.f32 %f29, [%rd31];
add.f32 %f30, %f67, %f15;
st.global.f32 [%rd31], %f30;
sub.f32 %f31, %f30, %f29;
abs.f32 %f32, %f31;
add.f32 %f68, %f32, 0f00000000;

$L__BB3_10:

	mov.u32 %r25, %laneid;

	mov.u32 %r27, 1;
mov.u32 %r40, 31;
mov.u32 %r41, -1;

	{ .reg .f32 r0; .reg .pred p; shfl.sync.down.b32 r0|p, %f68, %r27, %r40, %r41; @p add.f32 r0, r0, %f68; mov.f32 %f33, r0;}

	mov.u32 %r30, 2;

	{ .reg .f32 r0; .reg .pred p; shfl.sync.down.b32 r0|p, %f33, %r30, %r40, %r41; @p add.f32 r0, r0, %f33; mov.f32 %f36, r0;}

	mov.u32 %r33, 4;

	{ .reg .f32 r0; .reg .pred p; shfl.sync.down.b32 r0|p, %f36, %r33, %r40, %r41; @p add.f32 r0, r0, %f36; mov.f32 %f39, r0;}

	mov.u32 %r36, 8;

	{ .reg .f32 r0; .reg .pred p; shfl.sync.down.b32 r0|p, %f39, %r36, %r40, %r41; @p add.f32 r0, r0, %f39; mov.f32 %f42, r0;}

	mov.u32 %r39, 16;

	{ .reg .f32 r0; .reg .pred p; shfl.sync.down.b32 r0|p, %f42, %r39, %r40, %r41; @p add.f32 r0, r0, %f42; mov.f32 %f69, r0;}

	setp.ne.s32 %p7, %r25, 0;
@%p7 bra $L__BB3_12;

shr.s32 %r42, %r1, 31;
shr.u32 %r43, %r42, 27;
add.s32 %r44, %r1, %r43;
shr.s32 %r45, %r44, 5;
shl.b32 %r46, %r45, 2;
mov.u32 %r47, _ZZ10pull_fusediPKmPKiPfS3_S3_fE12temp_storage;
add.s32 %r48, %r47, %r46;
st.shared.f32 [%r48+8], %f69;

$L__BB3_12:
bar.sync 0;
setp.ne.s32 %p8, %r1, 0;
@%p8 bra $L__BB3_14;

ld.shared.f32 %f48, [_ZZ10pull_fusediPKmPKiPfS3_S3_fE12temp_storage+12];
add.f32 %f49, %f69, %f48;
ld.shared.f32 %f50, [_ZZ10pull_fusediPKmPKiPfS3_S3_fE12temp_storage+16];
add.f32 %f51, %f49, %f50;
ld.shared.f32 %f52, [_ZZ10pull_fusediPKmPKiPfS3_S3_fE12temp_storage+20];
add.f32 %f53, %f51, %f52;
ld.shared.f32 %f54, [_ZZ10pull_fusediPKmPKiPfS3_S3_fE12temp_storage+24];
add.f32 %f55, %f53, %f54;
ld.shared.f32 %f56, [_ZZ10pull_fusediPKmPKiPfS3_S3_fE12temp_storage+28];
add.f32 %f57, %f55, %f56;
ld.shared.f32 %f58, [_ZZ10pull_fusediPKmPKiPfS3_S3_fE12temp_storage+32];
add.f32 %f59, %f57, %f58;
ld.shared.f32 %f60, [_ZZ10pull_fusediPKmPKiPfS3_S3_fE12temp_storage+36];
add.f32 %f69, %f59, %f60;

$L__BB3_14:
@%p8 bra $L__BB3_16;

cvta.to.global.u64 %rd32, %rd11;
atom.global.add.f32 %f61, [%rd32], %f69;

$L__BB3_16:
ret;

}

.visible .entry _ZN3cub11EmptyKernelIvEEvv()
{



ret;

}



// ===== COMPILED SASS (sm_100) =====

	.target	sm_100

	.elftype	@"ET_EXEC"


//--------------------- .note.nv.tkinfo           --------------------------
	.section	.note.nv.tkinfo,"",@"SHT_NOTE"
	.sectionflags	@"SHF_NOTE_NV_TKINFO"
	.tkinfo
        /*0018*/ 	.word	0x00000002
        /*0030*/ 	.string	""
        /*0030*/ 	.string	"ptxas"
        /*0030*/ 	.string	"Cuda compilation tools, release 13.0, V13.0.88"
        /*0030*/ 	.string	"Build cuda_13.0.r13.0/compiler.36424714_0"
        /*0030*/ 	.string	"-arch sm_100 "



//--------------------- .note.nv.cuinfo           --------------------------
	.section	.note.nv.cuinfo,"",@"SHT_NOTE"
	.sectionflags	@"SHF_NOTE_NV_CUINFO"
        /*0018*/ 	.short	0x0002
        /*001a*/ 	.short	0x004b
        /*001c*/ 	.short	0x0082
	.zero		2


//--------------------- .nv.info                  --------------------------
	.section	.nv.info,"",@"SHT_CUDA_INFO"
	.align	4


	//----- nvinfo : EIATTR_REGCOUNT
	.align		4
        /*0000*/ 	.byte	0x04, 0x2f
        /*0002*/ 	.short	(.L_12 - .L_11)
	.align		4
.L_11:
        /*0004*/ 	.word	index@(_Z7contribiPfPiS_)
        /*0008*/ 	.word	0x00000010


	//----- nvinfo : EIATTR_FRAME_SIZE
	.align		4
.L_12:
        /*000c*/ 	.byte	0x04, 0x11
        /*000e*/ 	.short	(.L_14 - .L_13)
	.align		4
.L_13:
        /*0010*/ 	.word	index@($__internal_0_$__cuda_sm3x_div_rn_noftz_f32_slowpath)
        /*0014*/ 	.word	0x00000000


	//----- nvinfo : EIATTR_FRAME_SIZE
	.align		4
.L_14:
        /*0018*/ 	.byte	0x04, 0x11
        /*001a*/ 	.short	(.L_16 - .L_15)
	.align		4
.L_15:
        /*001c*/ 	.word	index@(_Z7contribiPfPiS_)
        /*0020*/ 	.word	0x00000000


	//----- nvinfo : EIATTR_REGCOUNT
	.align		4
.L_16:
        /*0024*/ 	.byte	0x04, 0x2f
        /*0026*/ 	.short	(.L_18 - .L_17)
	.align		4
.L_17:
        /*0028*/ 	.word	index@(_Z9pull_stepiPKmPKiPfS3_)
        /*002c*/ 	.word	0x00000020


	//----- nvinfo : EIATTR_FRAME_SIZE
	.align		4
.L_18:
        /*0030*/ 	.byte	0x04, 0x11
        /*0032*/ 	.short	(.L_20 - .L_19)
	.align		4
.L_19:
        /*0034*/ 	.word	index@(_Z9pull_stepiPKmPKiPfS3_)
        /*0038*/ 	.word	0x00000000


	//----- nvinfo : EIATTR_REGCOUNT
	.align		4
.L_20:
        /*003c*/ 	.byte	0x04, 0x2f
        /*003e*/ 	.short	(.L_22 - .L_21)
	.align		4
.L_21:
        /*0040*/ 	.word	index@(_Z6l1normiPfS_S_f)
        /*0044*/ 	.word	0x00000010


	//----- nvinfo : EIATTR_FRAME_SIZE
	.align		4
.L_22:
        /*0048*/ 	.byte	0x04, 0x11
        /*004a*/ 	.short	(.L_24 - .L_23)
	.align		4
.L_23:
        /*004c*/ 	.word	index@(_Z6l1normiPfS_S_f)
        /*0050*/ 	.word	0x00000000


	//----- nvinfo : EIATTR_REGCOUNT
	.align		4
.L_24:
        /*0054*/ 	.byte	0x04, 0x2f
        /*0056*/ 	.short	(.L_26 - .L_25)
	.align		4
.L_25:
        /*0058*/ 	.word	index@(_Z10pull_fusediPKmPKiPfS3_S3_f)
        /*005c*/ 	.word	0x00000020


	//----- nvinfo : EIATTR_FRAME_SIZE
	.align		4
.L_26:
        /*0060*/ 	.byte	0x04, 0x11
        /*0062*/ 	.short	(.L_28 - .L_27)
	.align		4
.L_27:
        /*0064*/ 	.word	index@(_Z10pull_fusediPKmPKiPfS3_S3_f)
        /*0068*/ 	.word	0x00000000


	//----- nvinfo : EIATTR_REGCOUNT
	.align		4
.L_28:
        /*006c*/ 	.byte	0x04, 0x2f
        /*006e*/ 	.short	(.L_30 - .L_29)
	.align		4
.L_29:
        /*0070*/ 	.word	index@(_ZN3cub11EmptyKernelIvEEvv)
        /*0074*/ 	.word	0x00000004


	//----- nvinfo : EIATTR_FRAME_SIZE
	.align		4
.L_30:
        /*0078*/ 	.byte	0x04, 0x11
        /*007a*/ 	.short	(.L_32 - .L_31)
	.align		4
.L_31:
        /*007c*/ 	.word	index@(_ZN3cub11EmptyKernelIvEEvv)
        /*0080*/ 	.word	0x00000000


	//----- nvinfo : EIATTR_MIN_STACK_SIZE
	.align		4
.L_32:
        /*0084*/ 	.byte	0x04, 0x12
        /*0086*/ 	.short	(.L_34 - .L_33)
	.align		4
.L_33:
        /*0088*/ 	.word	index@(_ZN3cub11EmptyKernelIvEEvv)
        /*008c*/ 	.word	0x00000000


	//----- nvinfo : EIATTR_MIN_STACK_SIZE
	.align		4
.L_34:
        /*0090*/ 	.byte	0x04, 0x12
        /*0092*/ 	.short	(.L_36 - .L_35)
	.align		4
.L_35:
        /*0094*/ 	.word	index@(_Z10pull_fusediPKmPKiPfS3_S3_f)
        /*0098*/ 	.word	0x00000000


	//----- nvinfo : EIATTR_MIN_STACK_SIZE
	.align		4
.L_36:
        /*009c*/ 	.byte	0x04, 0x12
        /*009e*/ 	.short	(.L_38 - .L_37)
	.align		4
.L_37:
        /*00a0*/ 	.word	index@(_Z6l1normiPfS_S_f)
        /*00a4*/ 	.word	0x00000000


	//----- nvinfo : EIATTR_MIN_STACK_SIZE
	.align		4
.L_38:
        /*00a8*/ 	.byte	0x04, 0x12
        /*00aa*/ 	.short	(.L_40 - .L_39)
	.align		4
.L_39:
        /*00ac*/ 	.word	index@(_Z9pull_stepiPKmPKiPfS3_)
        /*00b0*/ 	.word	0x00000000


	//----- nvinfo : EIATTR_MIN_STACK_SIZE
	.align		4
.L_40:
        /*00b4*/ 	.byte	0x04, 0x12
        /*00b6*/ 	.short	(.L_42 - .L_41)
	.align		4
.L_41:
        /*00b8*/ 	.word	index@(_Z7contribiPfPiS_)
        /*00bc*/ 	.word	0x00000000
.L_42:


//--------------------- .nv.compat                --------------------------
	.section	.nv.compat,"",@"SHT_CUDA_COMPAT_INFO"
	.align	4
        /*0000*/ 	.byte	0x02, 0x09, 0x00, 0x00, 0x02, 0x02, 0x01, 0x00, 0x02, 0x05, 0x05, 0x00, 0x03, 0x07, 0x01, 0x01
        /*0010*/ 	.byte	0x02, 0x03, 0x00, 0x00, 0x02, 0x06, 0x01, 0x00, 0x04, 0x0b, 0x08, 0x00, 0x01, 0x00, 0x00, 0x00
        /*0020*/ 	.byte	0x00, 0x00, 0x00, 0x00


//--------------------- .nv.info._ZN3cub11EmptyKernelIvEEvv --------------------------
	.section	.nv.info._ZN3cub11EmptyKernelIvEEvv,"",@"SHT_CUDA_INFO"
	.sectionflags	@""
	.align	4


	//----- nvinfo : EIATTR_CUDA_API_VERSION
	.align		4
        /*0000*/ 	.byte	0x04, 0x37
        /*0002*/ 	.short	(.L_44 - .L_43)
.L_43:
        /*0004*/ 	.word	0x00000082


	//----- nvinfo : EIATTR_SPARSE_MMA_MASK
	.align		4
.L_44:
        /*0008*/ 	.byte	0x03, 0x50
        /*000a*/ 	.short	0x0000


	//----- nvinfo : EIATTR_MAXREG_COUNT
	.align		4
        /*000c*/ 	.byte	0x03, 0x1b
        /*000e*/ 	.short	0x00ff


	//----- nvinfo : EIATTR_MERCURY_ISA_VERSION
	.align		4
        /*0010*/ 	.byte	0x03, 0x5f
        /*0012*/ 	.short	0x0101


	//----- nvinfo : EIATTR_VRC_CTA_INIT_COUNT
	.align		4
        /*0014*/ 	.byte	0x02, 0x4a
	.zero		1
	.zero		1


	//----- nvinfo : EIATTR_EXIT_INSTR_OFFSETS
	.align		4
        /*0018*/ 	.byte	0x04, 0x1c
        /*001a*/ 	.short	(.L_46 - .L_45)


	//   ....[0]....
.L_45:
        /*001c*/ 	.word	0x00000010


	//----- nvinfo : EIATTR_SW_WAR
	.align		4
.L_46:
        /*0020*/ 	.byte	0x04, 0x36
        /*0022*/ 	.short	(.L_48 - .L_47)
.L_47:
        /*0024*/ 	.word	0x00000008
.L_48:


//--------------------- .nv.info._Z10pull_fusediPKmPKiPfS3_S3_f --------------------------
	.section	.nv.info._Z10pull_fusediPKmPKiPfS3_S3_f,"",@"SHT_CUDA_INFO"
	.sectionflags	@""
	.align	4


	//----- nvinfo : EIATTR_CUDA_API_VERSION
	.align		4
        /*0000*/ 	.byte	0x04, 0x37
        /*0002*/ 	.short	(.L_50 - .L_49)
.L_49:
        /*0004*/ 	.word	0x00000082


	//----- nvinfo : EIATTR_KPARAM_INFO
	.align		4
.L_50:
        /*0008*/ 	.byte	0x04, 0x17
        /*000a*/ 	.short	(.L_52 - .L_51)
.L_51:
        /*000c*/ 	.word	0x00000000
        /*0010*/ 	.short	0x0006
        /*0012*/ 	.short	0x0030
        /*0014*/ 	.byte	0x00, 0xf0, 0x11, 0x00


	//----- nvinfo : EIATTR_KPARAM_INFO
	.align		4
.L_52:
        /*0018*/ 	.byte	0x04, 0x17
        /*001a*/ 	.short	(.L_54 - .L_53)
.L_53:
        /*001c*/ 	.word	0x00000000
        /*0020*/ 	.short	0x0005
        /*0022*/ 	.short	0x0028
        /*0024*/ 	.byte	0x00, 0xf0, 0x21, 0x00


	//----- nvinfo : EIATTR_KPARAM_INFO
	.align		4
.L_54:
        /*0028*/ 	.byte	0x04, 0x17
        /*002a*/ 	.short	(.L_56 - .L_55)
.L_55:
        /*002c*/ 	.word	0x00000000
        /*0030*/ 	.short	0x0004
        /*0032*/ 	.short	0x0020
        /*0034*/ 	.byte	0x00, 0xf0, 0x21, 0x00


	//----- nvinfo : EIATTR_KPARAM_INFO
	.align		4
.L_56:
        /*0038*/ 	.byte	0x04, 0x17
        /*003a*/ 	.short	(.L_58 - .L_57)
.L_57:
        /*003c*/ 	.word	0x00000000
        /*0040*/ 	.short	0x0003
        /*0042*/ 	.short	0x0018
        /*0044*/ 	.byte	0x00, 0xf0, 0x21, 0x00


	//----- nvinfo : EIATTR_KPARAM_INFO
	.align		4
.L_58:
        /*0048*/ 	.byte	0x04, 0x17
        /*004a*/ 	.short	(.L_60 - .L_59)
.L_59:
        /*004c*/ 	.word	0x00000000
        /*0050*/ 	.short	0x0002
        /*0052*/ 	.short	0x0010
        /*0054*/ 	.byte	0x00, 0xf0, 0x21, 0x00


	//----- nvinfo : EIATTR_KPARAM_INFO
	.align		4
.L_60:
        /*0058*/ 	.byte	0x04, 0x17
        /*005a*/ 	.short	(.L_62 - .L_61)
.L_61:
        /*005c*/ 	.word	0x00000000
        /*0060*/ 	.short	0x0001
        /*0062*/ 	.short	0x0008
        /*0064*/ 	.byte	0x00, 0xf0, 0x21, 0x00


	//----- nvinfo : EIATTR_KPARAM_INFO
	.align		4
.L_62:
        /*0068*/ 	.byte	0x04, 0x17
        /*006a*/ 	.short	(.L_64 - .L_63)
.L_63:
        /*006c*/ 	.word	0x00000000
        /*0070*/ 	.short	0x0000
        /*0072*/ 	.short	0x0000
        /*0074*/ 	.byte	0x00, 0xf0, 0x11, 0x00


	//----- nvinfo : EIATTR_SPARSE_MMA_MASK
	.align		4
.L_64:
        /*0078*/ 	.byte	0x03, 0x50
        /*007a*/ 	.short	0x0000


	//----- nvinfo : EIATTR_MAXREG_COUNT
	.align		4
        /*007c*/ 	.byte	0x03, 0x1b
        /*007e*/ 	.short	0x00ff


	//----- nvinfo : EIATTR_NUM_BARRIERS
	.align		4
        /*0080*/ 	.byte	0x02, 0x4c
        /*0082*/ 	.byte	0x01
	.zero		1


	//----- nvinfo : EIATTR_MERCURY_ISA_VERSION
	.align		4
        /*0084*/ 	.byte	0x03, 0x5f
        /*0086*/ 	.short	0x0101


	//----- nvinfo : EIATTR_COOP_GROUP_MASK_REGIDS
	.align		4
        /*0088*/ 	.byte	0x04, 0x29
        /*008a*/ 	.short	(.L_66 - .L_65)


	//   ....[0]....
.L_65:
        /*008c*/ 	.word	0xffffffff


	//   ....[1]....
        /*0090*/ 	.word	0xffffffff


	//   ....[2]....
        /*0094*/ 	.word	0xffffffff


	//   ....[3]....
        /*0098*/ 	.word	0xffffffff


	//   ....[4]....
        /*009c*/ 	.word	0xffffffff


	//----- nvinfo : EIATTR_COOP_GROUP_INSTR_OFFSETS
	.align		4
.L_66:
        /*00a0*/ 	.byte	0x04, 0x28
        /*00a2*/ 	.short	(.L_68 - .L_67)


	//   ....[0]....
.L_67:
        /*00a4*/ 	.word	0x00000c90


	//   ....[1]....
        /*00a8*/ 	.word	0x00000ce0


	//   ....[2]....
        /*00ac*/ 	.word	0x00000d00


	//   ....[3]....
        /*00b0*/ 	.word	0x00000d30


	//   ....[4]....
        /*00b4*/ 	.word	0x00000da0


	//----- nvinfo : EIATTR_VRC_CTA_INIT_COUNT
	.align		4
.L_68:
        /*00b8*/ 	.byte	0x02, 0x4a
	.zero		1
	.zero		1


	//----- nvinfo : EIATTR_EXIT_INSTR_OFFSETS
	.align		4
        /*00bc*/ 	.byte	0x04, 0x1c
        /*00be*/ 	.short	(.L_70 - .L_69)


	//   ....[0]....
.L_69:
        /*00c0*/ 	.word	0x00000ef0


	//   ....[1]....
        /*00c4*/ 	.word	0x00000f20


	//----- nvinfo : EIATTR_CRS_STACK_SIZE
	.align		4
.L_70:
        /*00c8*/ 	.byte	0x04, 0x1e
        /*00ca*/ 	.short	(.L_72 - .L_71)
.L_71:
        /*00cc*/ 	.word	0x00000000


	//----- nvinfo : EIATTR_CBANK_PARAM_SIZE
	.align		4
.L_72:
        /*00d0*/ 	.byte	0x03, 0x19
        /*00d2*/ 	.short	0x0034


	//----- nvinfo : EIATTR_PARAM_CBANK
	.align		4
        /*00d4*/ 	.byte	0x04, 0x0a
        /*00d6*/ 	.short	(.L_74 - .L_73)
	.align		4
.L_73:
        /*00d8*/ 	.word	index@(.nv.constant0._Z10pull_fusediPKmPKiPfS3_S3_f)
        /*00dc*/ 	.short	0x0380
        /*00de*/ 	.short	0x0034


	//----- nvinfo : EIATTR_SW_WAR
	.align		4
.L_74:
        /*00e0*/ 	.byte	0x04, 0x36
        /*00e2*/ 	.short	(.L_76 - .L_75)
.L_75:
        /*00e4*/ 	.word	0x00000008
.L_76:


//--------------------- .nv.info._Z6l1normiPfS_S_f --------------------------
	.section	.nv.info._Z6l1normiPfS_S_f,"",@"SHT_CUDA_INFO"
	.sectionflags	@""
	.align	4


	//----- nvinfo : EIATTR_CUDA_API_VERSION
	.align		4
        /*0000*/ 	.byte	0x04, 0x37
        /*0002*/ 	.short	(.L_78 - .L_77)
.L_77:
        /*0004*/ 	.word	0x00000082


	//----- nvinfo : EIATTR_KPARAM_INFO
	.align		4
.L_78:
        /*0008*/ 	.byte	0x04, 0x17
        /*000a*/ 	.short	(.L_80 - .L_79)
.L_79:
        /*000c*/ 	.word	0x00000000
        /*0010*/ 	.short	0x0004
        /*0012*/ 	.short	0x0020
        /*0014*/ 	.byte	0x00, 0xf0, 0x11, 0x00


	//----- nvinfo : EIATTR_KPARAM_INFO
	.align		4
.L_80:
        /*0018*/ 	.byte	0x04, 0x17
        /*001a*/ 	.short	(.L_82 - .L_81)
.L_81:
        /*001c*/ 	.word	0x00000000
        /*0020*/ 	.short	0x0003
        /*0022*/ 	.short	0x0018
        /*0024*/ 	.byte	0x00, 0xf0, 0x21, 0x00


	//----- nvinfo : EIATTR_KPARAM_INFO
	.align		4
.L_82:
        /*0028*/ 	.byte	0x04, 0x17
        /*002a*/ 	.short	(.L_84 - .L_83)
.L_83:
        /*002c*/ 	.word	0x00000000
        /*0030*/ 	.short	0x0002
        /*0032*/ 	.short	0x0010
        /*0034*/ 	.byte	0x00, 0xf0, 0x21, 0x00


	//----- nvinfo : EIATTR_KPARAM_INFO
	.align		4
.L_84:
        /*0038*/ 	.byte	0x04, 0x17
        /*003a*/ 	.short	(.L_86 - .L_85)
.L_85:
        /*003c*/ 	.word	0x00000000
        /*0040*/ 	.short	0x0001
        /*0042*/ 	.short	0x0008
        /*0044*/ 	.byte	0x00, 0xf0, 0x21, 0x00


	//----- nvinfo : EIATTR_KPARAM_INFO
	.align		4
.L_86:
        /*0048*/ 	.byte	0x04, 0x17
        /*004a*/ 	.short	(.L_88 - .L_87)
.L_87:
        /*004c*/ 	.word	0x00000000
        /*0050*/ 	.short	0x0000
        /*0052*/ 	.short	0x0000
        /*0054*/ 	.byte	0x00, 0xf0, 0x11, 0x00


	//----- nvinfo : EIATTR_SPARSE_MMA_MASK
	.align		4
.L_88:
        /*0058*/ 	.byte	0x03, 0x50
        /*005a*/ 	.short	0x0000


	//----- nvinfo : EIATTR_MAXREG_COUNT
	.align		4
        /*005c*/ 	.byte	0x03, 0x1b
        /*005e*/ 	.short	0x00ff


	//----- nvinfo : EIATTR_NUM_BARRIERS
	.align		4
        /*0060*/ 	.byte	0x02, 0x4c
        /*0062*/ 	.byte	0x01
	.zero		1


	//----- nvinfo : EIATTR_MERCURY_ISA_VERSION
	.align		4
        /*0064*/ 	.byte	0x03, 0x5f
        /*0066*/ 	.short	0x0101


	//----- nvinfo : EIATTR_COOP_GROUP_MASK_REGIDS
	.align		4
        /*0068*/ 	.byte	0x04, 0x29
        /*006a*/ 	.short	(.L_90 - .L_89)


	//   ....[0]....
.L_89:
        /*006c*/ 	.word	0xffffffff


	//   ....[1]....
        /*0070*/ 	.word	0xffffffff


	//   ....[2]....
        /*0074*/ 	.word	0xffffffff


	//   ....[3]....
        /*0078*/ 	.word	0xffffffff


	//   ....[4]....
        /*007c*/ 	.word	0xffffffff


	//----- nvinfo : EIATTR_COOP_GROUP_INSTR_OFFSETS
	.align		4
.L_90:
        /*0080*/ 	.byte	0x04, 0x28
        /*0082*/ 	.short	(.L_92 - .L_91)


	//   ....[0]....
.L_91:
        /*0084*/ 	.word	0x00000160


	//   ....[1]....
        /*0088*/ 	.word	0x00000180


	//   ....[2]....
        /*008c*/ 	.word	0x000001a0


	//   ....[3]....
        /*0090*/ 	.word	0x000001d0


	//   ....[4]....
        /*0094*/ 	.word	0x00000200


	//----- nvinfo : EIATTR_VRC_CTA_INIT_COUNT
	.align		4
.L_92:
        /*0098*/ 	.byte	0x02, 0x4a
	.zero		1
	.zero		1


	//----- nvinfo : EIATTR_EXIT_INSTR_OFFSETS
	.align		4
        /*009c*/ 	.byte	0x04, 0x1c
        /*009e*/ 	.short	(.L_94 - .L_93)


	//   ....[0]....
.L_93:
        /*00a0*/ 	.word	0x000003b0


	//   ....[1]....
        /*00a4*/ 	.word	0x000003e0


	//----- nvinfo : EIATTR_CRS_STACK_SIZE
	.align		4
.L_94:
        /*00a8*/ 	.byte	0x04, 0x1e
        /*00aa*/ 	.short	(.L_96 - .L_95)
.L_95:
        /*00ac*/ 	.word	0x00000000


	//----- nvinfo : EIATTR_CBANK_PARAM_SIZE
	.align		4
.L_96:
        /*00b0*/ 	.byte	0x03, 0x19
        /*00b2*/ 	.short	0x0024


	//----- nvinfo : EIATTR_PARAM_CBANK
	.align		4
        /*00b4*/ 	.byte	0x04, 0x0a
        /*00b6*/ 	.short	(.L_98 - .L_97)
	.align		4
.L_97:
        /*00b8*/ 	.word	index@(.nv.constant0._Z6l1normiPfS_S_f)
        /*00bc*/ 	.short	0x0380
        /*00be*/ 	.short	0x0024


	//----- nvinfo : EIATTR_SW_WAR
	.align		4
.L_98:
        /*00c0*/ 	.byte	0x04, 0x36
        /*00c2*/ 	.short	(.L_100 - .L_99)
.L_99:
        /*00c4*/ 	.word	0x00000008
.L_100:


//--------------------- .nv.info._Z9pull_stepiPKmPKiPfS3_ --------------------------
	.section	.nv.info._Z9pull_stepiPKmPKiPfS3_,"",@"SHT_CUDA_INFO"
	.sectionflags	@""
	.align	4


	//----- nvinfo : EIATTR_CUDA_API_VERSION
	.align		4
        /*0000*/ 	.byte	0x04, 0x37
        /*0002*/ 	.short	(.L_102 - .L_101)
.L_101:
        /*0004*/ 	.word	0x00000082


	//----- nvinfo : EIATTR_KPARAM_INFO
	.align		4
.L_102:
        /*0008*/ 	.byte	0x04, 0x17
        /*000a*/ 	.short	(.L_104 - .L_103)
.L_103:
        /*000c*/ 	.word	0x00000000
        /*0010*/ 	.short	0x0004
        /*0012*/ 	.short	0x0020
        /*0014*/ 	.byte	0x00, 0xf0, 0x21, 0x00


	//----- nvinfo : EIATTR_KPARAM_INFO
	.align		4
.L_104:
        /*0018*/ 	.byte	0x04, 0x17
        /*001a*/ 	.short	(.L_106 - .L_105)
.L_105:
        /*001c*/ 	.word	0x00000000
        /*0020*/ 	.short	0x0003
        /*0022*/ 	.short	0x0018
        /*0024*/ 	.byte	0x00, 0xf0, 0x21, 0x00


	//----- nvinfo : EIATTR_KPARAM_INFO
	.align		4
.L_106:
        /*0028*/ 	.byte	0x04, 0x17
        /*002a*/ 	.short	(.L_108 - .L_107)
.L_107:
        /*002c*/ 	.word	0x00000000
        /*0030*/ 	.short	0x0002
        /*0032*/ 	.short	0x0010
        /*0034*/ 	.byte	0x00, 0xf0, 0x21, 0x00


	//----- nvinfo : EIATTR_KPARAM_INFO
	.align		4
.L_108:
        /*0038*/ 	.byte	0x04, 0x17
        /*003a*/ 	.short	(.L_110 - .L_109)
.L_109:
        /*003c*/ 	.word	0x00000000
        /*0040*/ 	.short	0x0001
        /*0042*/ 	.short	0x0008
        /*0044*/ 	.byte	0x00, 0xf0, 0x21, 0x00


	//----- nvinfo : EIATTR_KPARAM_INFO
	.align		4
.L_110:
        /*0048*/ 	.byte	0x04, 0x17
        /*004a*/ 	.short	(.L_112 - .L_111)
.L_111:
        /*004c*/ 	.word	0x00000000
        /*0050*/ 	.short	0x0000
        /*0052*/ 	.short	0x0000
        /*0054*/ 	.byte	0x00, 0xf0, 0x11, 0x00


	//----- nvinfo : EIATTR_SPARSE_MMA_MASK
	.align		4
.L_112:
        /*0058*/ 	.byte	0x03, 0x50
        /*005a*/ 	.short	0x0000


	//----- nvinfo : EIATTR_MAXREG_COUNT
	.align		4
        /*005c*/ 	.byte	0x03, 0x1b
        /*005e*/ 	.short	0x00ff


	//----- nvinfo : EIATTR_MERCURY_ISA_VERSION
	.align		4
        /*0060*/ 	.byte	0x03, 0x5f
        /*0062*/ 	.short	0x0101


	//----- nvinfo : EIATTR_VRC_CTA_INIT_COUNT
	.align		4
        /*0064*/ 	.byte	0x02, 0x4a
	.zero		1
	.zero		1


	//----- nvinfo : EIATTR_EXIT_INSTR_OFFSETS
	.align		4
        /*0068*/ 	.byte	0x04, 0x1c
        /*006a*/ 	.short	(.L_114 - .L_113)


	//   ....[0]....
.L_113:
        /*006c*/ 	.word	0x00000070


	//   ....[1]....
        /*0070*/ 	.word	0x00000be0


	//----- nvinfo : EIATTR_CRS_STACK_SIZE
	.align		4
.L_114:
        /*0074*/ 	.byte	0x04, 0x1e
        /*0076*/ 	.short	(.L_116 - .L_115)
.L_115:
        /*0078*/ 	.word	0x00000000


	//----- nvinfo : EIATTR_CBANK_PARAM_SIZE
	.align		4
.L_116:
        /*007c*/ 	.byte	0x03, 0x19
        /*007e*/ 	.short	0x0028


	//----- nvinfo : EIATTR_PARAM_CBANK
	.align		4
        /*0080*/ 	.byte	0x04, 0x0a
        /*0082*/ 	.short	(.L_118 - .L_117)
	.align		4
.L_117:
        /*0084*/ 	.word	index@(.nv.constant0._Z9pull_stepiPKmPKiPfS3_)
        /*0088*/ 	.short	0x0380
        /*008a*/ 	.short	0x0028


	//----- nvinfo : EIATTR_SW_WAR
	.align		4
.L_118:
        /*008c*/ 	.byte	0x04, 0x36
        /*008e*/ 	.short	(.L_120 - .L_119)
.L_119:
        /*0090*/ 	.word	0x00000008
.L_120:


//--------------------- .nv.info._Z7contribiPfPiS_ --------------------------
	.section	.nv.info._Z7contribiPfPiS_,"",@"SHT_CUDA_INFO"
	.sectionflags	@""
	.align	4


	//----- nvinfo : EIATTR_CUDA_API_VERSION
	.align		4
        /*0000*/ 	.byte	0x04, 0x37
        /*0002*/ 	.short	(.L_122 - .L_121)
.L_121:
        /*0004*/ 	.word	0x00000082


	//----- nvinfo : EIATTR_KPARAM_INFO
	.align		4
.L_122:
        /*0008*/ 	.byte	0x04, 0x17
        /*000a*/ 	.short	(.L_124 - .L_123)
.L_123:
        /*000c*/ 	.word	0x00000000
        /*0010*/ 	.short	0x0003
        /*0012*/ 	.short	0x0018
        /*0014*/ 	.byte	0x00, 0xf0, 0x21, 0x00


	//----- nvinfo : EIATTR_KPARAM_INFO
	.align		4
.L_124:
        /*0018*/ 	.byte	0x04, 0x17
        /*001a*/ 	.short	(.L_126 - .L_125)
.L_125:
        /*001c*/ 	.word	0x00000000
        /*0020*/ 	.short	0x0002
        /*0022*/ 	.short	0x0010
        /*0024*/ 	.byte	0x00, 0xf0, 0x21, 0x00


	//----- nvinfo : EIATTR_KPARAM_INFO
	.align		4
.L_126:
        /*0028*/ 	.byte	0x04, 0x17
        /*002a*/ 	.short	(.L_128 - .L_127)
.L_127:
        /*002c*/ 	.word	0x00000000
        /*0030*/ 	.short	0x0001
        /*0032*/ 	.short	0x0008
        /*0034*/ 	.byte	0x00, 0xf0, 0x21, 0x00


	//----- nvinfo : EIATTR_KPARAM_INFO
	.align		4
.L_128:
        /*0038*/ 	.byte	0x04, 0x17
        /*003a*/ 	.short	(.L_130 - .L_129)
.L_129:
        /*003c*/ 	.word	0x00000000
        /*0040*/ 	.short	0x0000
        /*0042*/ 	.short	0x0000
        /*0044*/ 	.byte	0x00, 0xf0, 0x11, 0x00


	//----- nvinfo : EIATTR_SPARSE_MMA_MASK
	.align		4
.L_130:
        /*0048*/ 	.byte	0x03, 0x50
        /*004a*/ 	.short	0x0000


	//----- nvinfo : EIATTR_MAXREG_COUNT
	.align		4
        /*004c*/ 	.byte	0x03, 0x1b
        /*004e*/ 	.short	0x00ff


	//----- nvinfo : EIATTR_MERCURY_ISA_VERSION
	.align		4
        /*0050*/ 	.byte	0x03, 0x5f
        /*0052*/ 	.short	0x0101


	//----- nvinfo : EIATTR_VRC_CTA_INIT_COUNT
	.align		4
        /*0054*/ 	.byte	0x02, 0x4a
	.zero		1
	.zero		1


	//----- nvinfo : EIATTR_EXIT_INSTR_OFFSETS
	.align		4
        /*0058*/ 	.byte	0x04, 0x1c
        /*005a*/ 	.short	(.L_132 - .L_131)


	//   ....[0]....
.L_131:
        /*005c*/ 	.word	0x00000070


	//   ....[1]....
        /*0060*/ 	.word	0x00000200


	//----- nvinfo : EIATTR_CRS_STACK_SIZE
	.align		4
.L_132:
        /*0064*/ 	.byte	0x04, 0x1e
        /*0066*/ 	.short	(.L_134 - .L_133)
.L_133:
        /*0068*/ 	.word	0x00000000


	//----- nvinfo : EIATTR_CBANK_PARAM_SIZE
	.align		4
.L_134:
        /*006c*/ 	.byte	0x03, 0x19
        /*006e*/ 	.short	0x0020


	//----- nvinfo : EIATTR_PARAM_CBANK
	.align		4
        /*0070*/ 	.byte	0x04, 0x0a
        /*0072*/ 	.short	(.L_136 - .L_135)
	.align		4
.L_135:
        /*0074*/ 	.word	index@(.nv.constant0._Z7contribiPfPiS_)
        /*0078*/ 	.short	0x0380
        /*007a*/ 	.short	0x0020


	//----- nvinfo : EIATTR_SW_WAR
	.align		4
.L_136:
        /*007c*/ 	.byte	0x04, 0x36
        /*007e*/ 	.short	(.L_138 - .L_137)
.L_137:
        /*0080*/ 	.word	0x00000008
.L_138:


//--------------------- .nv.callgraph             --------------------------
	.section	.nv.callgraph,"",@"SHT_CUDA_CALLGRAPH"
	.align	4
	.sectionentsize	8
	.align		4
        /*0000*/ 	.word	0x00000000
	.align		4
        /*0004*/ 	.word	0xffffffff
	.align		4
        /*0008*/ 	.word	0x00000000
	.align		4
        /*000c*/ 	.word	0xfffffffe
	.align		4
        /*0010*/ 	.word	0x00000000
	.align		4
        /*0014*/ 	.word	0xfffffffd
	.align		4
        /*0018*/ 	.word	0x00000000
	.align		4
        /*001c*/ 	.word	0xfffffffc


//--------------------- .nv.constant4             --------------------------
	.section	.nv.constant4,"a",@progbits
	.align	8
	.align		8
.nv.constant4:
        /*0000*/ 	.dword	_ZN37_INTERNAL_61f75dc7_7_base_cu_297024296thrust6system6detail10sequential3seqE
	.align		8
        /*0008*/ 	.dword	_ZN37_INTERNAL_61f75dc7_7_base_cu_297024296thrust12placeholders2_1E
	.align		8
        /*0010*/ 	.dword	_ZN37_INTERNAL_61f75dc7_7_base_cu_297024296thrust12placeholders2_2E
	.align		8
        /*0018*/ 	.dword	_ZN37_INTERNAL_61f75dc7_7_base_cu_297024296thrust12placeholders2_3E
	.align		8
        /*0020*/ 	.dword	_ZN37_INTERNAL_61f75dc7_7_base_cu_297024296thrust12placeholders2_4E
	.align		8
        /*0028*/ 	.dword	_ZN37_INTERNAL_61f75dc7_7_base_cu_297024296thrust12placeholders2_5E
	.align		8
        /*0030*/ 	.dword	_ZN37_INTERNAL_61f75dc7_7_base_cu_297024296thrust12placeholders2_6E
	.align		8
        /*0038*/ 	.dword	_ZN37_INTERNAL_61f75dc7_7_base_cu_297024296thrust12placeholders2_7E
	.align		8
        /*0040*/ 	.dword	_ZN37_INTERNAL_61f75dc7_7_base_cu_297024296thrust12placeholders2_8E
	.align		8
        /*0048*/ 	.dword	_ZN37_INTERNAL_61f75dc7_7_base_cu_297024296thrust12placeholders2_9E
	.align		8
        /*0050*/ 	.dword	_ZN37_INTERNAL_61f75dc7_7_base_cu_297024296thrust12placeholders3_10E


//--------------------- .text._ZN3cub11EmptyKernelIvEEvv --------------------------
	.section	.text._ZN3cub11EmptyKernelIvEEvv,"ax",@progbits
	.align	128
        .global         _ZN3cub11EmptyKernelIvEEvv
        .type           _ZN3cub11EmptyKernelIvEEvv,@function
        .size           _ZN3cub11EmptyKernelIvEEvv,(.L_x_47 - _ZN3cub11EmptyKernelIvEEvv)
        .other          _ZN3cub11EmptyKernelIvEEvv,@"STO_CUDA_ENTRY STV_DEFAULT"
_ZN3cub11EmptyKernelIvEEvv:
.text._ZN3cub11EmptyKernelIvEEvv:
[----:B------:R-:W-:Y:S01]  /*0000*/  LDC R1, c[0x0][0x37c] ;  /* 0x0000df00ff017b82 */ /* 0x000fe20000000800 */
[----:B------:R-:W-:Y:S05]  /*0010*/  EXIT ;  /* 0x000000000000794d */ /* 0x000fea0003800000 */
.L_x_0:
[----:B------:R-:W-:-:S00]  /*0020*/  BRA `(.L_x_0) ;  /* 0xfffffffc00fc7947 */ /* 0x000fc0000383ffff */
[----:B------:R-:W-:-:S00]  /*0030*/  NOP ;  /* 0x0000000000007918 */ /* 0x000fc00000000000 */
        /* <DEDUP_REMOVED lines=12> */
.L_x_47:


//--------------------- .text._Z10pull_fusediPKmPKiPfS3_S3_f --------------------------
	.section	.text._Z10pull_fusediPKmPKiPfS3_S3_f,"ax",@progbits
	.align	128
        .global         _Z10pull_fusediPKmPKiPfS3_S3_f
        .type           _Z10pull_fusediPKmPKiPfS3_S3_f,@function
        .size           _Z10pull_fusediPKmPKiPfS3_S3_f,(.L_x_48 - _Z10pull_fusediPKmPKiPfS3_S3_f)
        .other          _Z10pull_fusediPKmPKiPfS3_S3_f,@"STO_CUDA_ENTRY STV_DEFAULT"
_Z10pull_fusediPKmPKiPfS3_S3_f:
.text._Z10pull_fusediPKmPKiPfS3_S3_f:
[----:B------:R-:W-:Y:S01]  /*0000*/  LDC R1, c[0x0][0x37c] ;  /* 0x0000df00ff017b82 */ /* 0x000fe20000000800 */
[----:B------:R-:W0:Y:S01]  /*0010*/  S2R R3, SR_CTAID.X ;  /* 0x0000000000037919 */ /* 0x000e220000002500 */
[----:B------:R-:W0:Y:S01]  /*0020*/  LDCU UR4, c[0x0][0x360] ;  /* 0x00006c00ff0477ac */ /* 0x000e220008000800 */
[----:B------:R-:W-:Y:S01]  /*0030*/  BSSY.RECONVERGENT B1, `(.L_x_1) ;  /* 0x00000c5000017945 */ /* 0x000fe20003800200 */
[----:B------:R-:W-:Y:S01]  /*0040*/  HFMA2 R4, -RZ, RZ, 0, 0 ;  /* 0x00000000ff047431 */ /* 0x000fe200000001ff */
[----:B------:R-:W0:Y:S01]  /*0050*/  S2R R0, SR_TID.X ;  /* 0x0000000000007919 */ /* 0x000e220000002100 */
[----:B------:R-:W1:Y:S01]  /*0060*/  LDCU UR5, c[0x0][0x380] ;  /* 0x00007000ff0577ac */ /* 0x000e620008000800 */
[----:B------:R-:W2:Y:S01]  /*0070*/  LDCU.64 UR6, c[0x0][0x358] ;  /* 0x00006b00ff0677ac */ /* 0x000ea20008000a00 */
[----:B0-----:R-:W-:-:S05]  /*0080*/  IMAD R2, R3, UR4, R0 ;  /* 0x0000000403027c24 */ /* 0x001fca000f8e0200 */
[----:B-1----:R-:W-:-:S13]  /*0090*/  ISETP.GE.AND P0, PT, R2, UR5, PT ;  /* 0x0000000502007c0c */ /* 0x002fda000bf06270 */
[----:B--2---:R-:W-:Y:S05]  /*00a0*/  @P0 BRA `(.L_x_2) ;  /* 0x0000000800f40947 */ /* 0x004fea0003800000 */
[----:B------:R-:W0:Y:S02]  /*00b0*/  LDC.64 R4, c[0x0][0x388] ;  /* 0x0000e200ff047b82 */ /* 0x000e240000000a00 */
[----:B0-----:R-:W-:-:S05]  /*00c0*/  IMAD.WIDE R4, R2, 0x8, R4 ;  /* 0x0000000802047825 */ /* 0x001fca00078e0204 */
[----:B------:R-:W2:Y:S04]  /*00d0*/  LDG.E R10, desc[UR6][R4.64] ;  /* 0x00000006040a7981 */ /* 0x000ea8000c1e1900 */
[----:B------:R-:W2:Y:S01]  /*00e0*/  LDG.E R3, desc[UR6][R4.64+0x8] ;  /* 0x0000080604037981 */ /* 0x000ea2000c1e1900 */
[----:B------:R-:W-:Y:S01]  /*00f0*/  BSSY.RECONVERGENT B0, `(.L_x_3) ;  /* 0x00000b0000007945 */ /* 0x000fe20003800200 */
[----:B------:R-:W-:Y:S02]  /*0100*/  MOV R6, RZ ;  /* 0x000000ff00067202 */ /* 0x000fe40000000f00 */
[----:B--2---:R-:W-:-:S13]  /*0110*/  ISETP.GT.AND P0, PT, R3, R10, PT ;  /* 0x0000000a0300720c */ /* 0x004fda0003f04270 */
[----:B------:R-:W-:Y:S05]  /*0120*/  @!P0 BRA `(.L_x_4) ;  /* 0x0000000800b08947 */ /* 0x000fea0003800000 */
[----:B------:R-:W-:Y:S01]  /*0130*/  IADD3 R4, PT, PT, -R10, R3, RZ ;  /* 0x000000030a047210 */ /* 0x000fe20007ffe1ff */
[----:B------:R-:W-:Y:S01]  /*0140*/  BSSY.RECONVERGENT B2, `(.L_x_5) ;  /* 0x0000018000027945 */ /* 0x000fe20003800200 */
[----:B------:R-:W-:Y:S02]  /*0150*/  LOP3.LUT R6, RZ, R10, RZ, 0x33, !PT ;  /* 0x0000000aff067212 */ /* 0x000fe400078e33ff */
[----:B------:R-:W-:Y:S02]  /*0160*/  LOP3.LUT P1, R5, R4, 0x3, RZ, 0xc0, !PT ;  /* 0x0000000304057812 */ /* 0x000fe4000782c0ff */
[----:B------:R-:W-:Y:S02]  /*0170*/  IADD3 R6, PT, PT, R3, R6, RZ ;  /* 0x0000000603067210 */ /* 0x000fe40007ffe0ff */
[----:B------:R-:W-:Y:S02]  /*0180*/  MOV R4, RZ ;  /* 0x000000ff00047202 */ /* 0x000fe40000000f00 */
[----:B------:R-:W-:-:S02]  /*0190*/  ISETP.GE.U32.AND P0, PT, R6, 0x3, PT ;  /* 0x000000030600780c */ /* 0x000fc40003f06070 */
[----:B------:R-:W-:-:S05]  /*01a0*/  MOV R6, R10 ;  /* 0x0000000a00067202 */ /* 0x000fca0000000f00 */
[----:B------:R-:W-:Y:S06]  /*01b0*/  @!P1 BRA `(.L_x_6) ;  /* 0x0000000000409947 */ /* 0x000fec0003800000 */
[----:B------:R-:W0:Y:S08]  /*01c0*/  LDC.64 R6, c[0x0][0x390] ;  /* 0x0000e400ff067b82 */ /* 0x000e300000000a00 */
[----:B------:R-:W1:Y:S01]  /*01d0*/  LDC.64 R8, c[0x0][0x3a0] ;  /* 0x0000e800ff087b82 */ /* 0x000e620000000a00 */
[----:B0-----:R-:W-:-:S03]  /*01e0*/  IMAD.WIDE R6, R10, 0x4, R6 ;  /* 0x000000040a067825 */ /* 0x001fc600078e0206 */
[----:B------:R-:W-:Y:S02]  /*01f0*/  MOV R12, R6 ;  /* 0x00000006000c7202 */ /* 0x000fe40000000f00 */
[----:B------:R-:W-:-:S07]  /*0200*/  MOV R6, R10 ;  /* 0x0000000a00067202 */ /* 0x000fce0000000f00 */
.L_x_7:
[----:B------:R-:W-:-:S05]  /*0210*/  MOV R13, R7 ;  /* 0x00000007000d7202 */ /* 0x000fca0000000f00 */
[----:B------:R-:W1:Y:S01]  /*0220*/  LDG.E R11, desc[UR6][R12.64] ;  /* 0x000000060c0b7981 */ /* 0x000e62000c1e1900 */
[----:B------:R-:W-:-:S04]  /*0230*/  IADD3 R5, PT, PT, R5, -0x1, RZ ;  /* 0xffffffff05057810 */ /* 0x000fc80007ffe0ff */
[----:B------:R-:W-:Y:S01]  /*0240*/  ISETP.NE.AND P1, PT, R5, RZ, PT ;  /* 0x000000ff0500720c */ /* 0x000fe20003f25270 */
[----:B-1----:R-:W-:-:S06]  /*0250*/  IMAD.WIDE R10, R11, 0x4, R8 ;  /* 0x000000040b0a7825 */ /* 0x002fcc00078e0208 */
[----:B------:R-:W2:Y:S01]  /*0260*/  LDG.E R11, desc[UR6][R10.64] ;  /* 0x000000060a0b7981 */ /* 0x000ea2000c1e1900 */
[----:B------:R-:W-:Y:S02]  /*0270*/  IADD3 R12, P2, PT, R12, 0x4, RZ ;  /* 0x000000040c0c7810 */ /* 0x000fe40007f5e0ff */
[----:B------:R-:W-:Y:S02]  /*0280*/  IADD3 R6, PT, PT, R6, 0x1, RZ ;  /* 0x0000000106067810 */ /* 0x000fe40007ffe0ff */
[----:B------:R-:W-:Y:S01]  /*0290*/  IADD3.X R7, PT, PT, RZ, R7, RZ, P2, !PT ;  /* 0x00000007ff077210 */ /* 0x000fe200017fe4ff */
[----:B--2---:R-:W-:Y:S01]  /*02a0*/  FADD R4, R11, R4 ;  /* 0x000000040b047221 */ /* 0x004fe20000000000 */
[----:B------:R-:W-:Y:S07]  /*02b0*/  @P1 BRA `(.L_x_7) ;  /* 0xfffffffc00d41947 */ /* 0x000fee000383ffff */
.L_x_6:
[----:B------:R-:W-:Y:S05]  /*02c0*/  BSYNC.RECONVERGENT B2 ;  /* 0x0000000000027941 */ /* 0x000fea0003800200 */
.L_x_5:
[----:B------:R-:W-:Y:S04]  /*02d0*/  BSSY.RECONVERGENT B2, `(.L_x_8) ;  /* 0x0000090000027945 */ /* 0x000fe80003800200 */
[----:B------:R-:W-:Y:S05]  /*02e0*/  @!P0 BRA `(.L_x_9) ;  /* 0x0000000800388947 */ /* 0x000fea0003800000 */
[----:B------:R-:W0:Y:S01]  /*02f0*/  LDC.64 R14, c[0x0][0x390] ;  /* 0x0000e400ff0e7b82 */ /* 0x000e220000000a00 */
[----:B------:R-:W-:Y:S01]  /*0300*/  IADD3 R5, PT, PT, R3, -R6, RZ ;  /* 0x8000000603057210 */ /* 0x000fe20007ffe0ff */
[----:B------:R-:W-:Y:S01]  /*0310*/  BSSY.RECONVERGENT B3, `(.L_x_10) ;  /* 0x000004e000037945 */ /* 0x000fe20003800200 */
[----:B------:R-:W-:Y:S02]  /*0320*/  PLOP3.LUT P0, PT, PT, PT, PT, 0x80, 0x8 ;  /* 0x000000000008781c */ /* 0x000fe40003f0f070 */
[----:B------:R-:W-:Y:S02]  /*0330*/  ISETP.GT.AND P1, PT, R5, 0xc, PT ;  /* 0x0000000c0500780c */ /* 0x000fe40003f24270 */
[----:B------:R-:W-:-:S05]  /*0340*/  IADD3 R5, PT, PT, R6, 0x2, RZ ;  /* 0x0000000206057810 */ /* 0x000fca0007ffe0ff */
[----:B0-----:R-:W-:-:S06]  /*0350*/  IMAD.WIDE R14, R5, 0x4, R14 ;  /* 0x00000004050e7825 */ /* 0x001fcc00078e020e */
[----:B------:R-:W-:Y:S05]  /*0360*/  @!P1 BRA `(.L_x_11) ;  /* 0x0000000400209947 */ /* 0x000fea0003800000 */
[----:B------:R-:W-:Y:S02]  /*0370*/  PLOP3.LUT P0, PT, PT, PT, PT, 0x8, 0x80 ;  /* 0x000000000080781c */ /* 0x000fe40003f0e170 */
[----:B------:R-:W-:-:S11]  /*0380*/  IADD3 R5, PT, PT, R3, -0xc, RZ ;  /* 0xfffffff403057810 */ /* 0x000fd60007ffe0ff */
.L_x_12:
[----:B------:R-:W2:Y:S01]  /*0390*/  LDG.E R27, desc[UR6][R14.64+-0x8] ;  /* 0xfffff8060e1b7981 */ /* 0x000ea2000c1e1900 */
[----:B------:R-:W2:Y:S03]  /*03a0*/  LDC.64 R12, c[0x0][0x3a0] ;  /* 0x0000e800ff0c7b82 */ /* 0x000ea60000000a00 */
[----:B------:R-:W3:Y:S04]  /*03b0*/  LDG.E R18, desc[UR6][R14.64+-0x4] ;  /* 0xfffffc060e127981 */ /* 0x000ee8000c1e1900 */
[----:B------:R-:W4:Y:S04]  /*03c0*/  LDG.E R25, desc[UR6][R14.64] ;  /* 0x000000060e197981 */ /* 0x000f28000c1e1900 */
[----:B------:R-:W5:Y:S04]  /*03d0*/  LDG.E R16, desc[UR6][R14.64+0x4] ;  /* 0x000004060e107981 */ /* 0x000f68000c1e1900 */
        /* <DEDUP_REMOVED lines=10> */
[----:B------:R-:W5:Y:S01]  /*0480*/  LDG.E R28, desc[UR6][R14.64+0x28] ;  /* 0x000028060e1c7981 */ /* 0x000f62000c1e1900 */
[----:B--2---:R-:W-:-:S05]  /*0490*/  IMAD.WIDE R26, R27, 0x4, R12 ;  /* 0x000000041b1a7825 */ /* 0x004fca00078e020c */
[----:B------:R3:W2:Y:S01]  /*04a0*/  LDG.E R29, desc[UR6][R26.64] ;  /* 0x000000061a1d7981 */ /* 0x0006a2000c1e1900 */
[----:B----4-:R-:W-:-:S04]  /*04b0*/  IMAD.WIDE R24, R25, 0x4, R12 ;  /* 0x0000000419187825 */ /* 0x010fc800078e020c */
[----:B---3--:R-:W-:-:S06]  /*04c0*/  IMAD.WIDE R26, R18, 0x4, R12 ;  /* 0x00000004121a7825 */ /* 0x008fcc00078e020c */
[----:B------:R-:W3:Y:S01]  /*04d0*/  LDG.E R27, desc[UR6][R26.64] ;  /* 0x000000061a1b7981 */ /* 0x000ee2000c1e1900 */
[----:B-----5:R-:W-:-:S03]  /*04e0*/  IMAD.WIDE R22, R23, 0x4, R12 ;  /* 0x0000000417167825 */ /* 0x020fc600078e020c */
[----:B------:R0:W4:Y:S02]  /*04f0*/  LDG.E R26, desc[UR6][R24.64] ;  /* 0x00000006181a7981 */ /* 0x000124000c1e1900 */
[----:B0-----:R-:W-:-:S06]  /*0500*/  IMAD.WIDE R24, R16, 0x4, R12 ;  /* 0x0000000410187825 */ /* 0x001fcc00078e020c */
[----:B------:R-:W5:Y:S04]  /*0510*/  LDG.E R25, desc[UR6][R24.64] ;  /* 0x0000000618197981 */ /* 0x000f68000c1e1900 */
[----:B------:R0:W5:Y:S02]  /*0520*/  LDG.E R24, desc[UR6][R22.64] ;  /* 0x0000000616187981 */ /* 0x000164000c1e1900 */
[----:B0-----:R-:W-:-:S04]  /*0530*/  IMAD.WIDE R22, R10, 0x4, R12 ;  /* 0x000000040a167825 */ /* 0x001fc800078e020c */
[--C-:B------:R-:W-:Y:S02]  /*0540*/  IMAD.WIDE R10, R11, 0x4, R12.reuse ;  /* 0x000000040b0a7825 */ /* 0x100fe400078e020c */
[----:B------:R-:W5:Y:S02]  /*0550*/  LDG.E R23, desc[UR6][R22.64] ;  /* 0x0000000616177981 */ /* 0x000f64000c1e1900 */
[--C-:B------:R-:W-:Y:S02]  /*0560*/  IMAD.WIDE R18, R19, 0x4, R12.reuse ;  /* 0x0000000413127825 */ /* 0x100fe400078e020c */
[----:B------:R0:W5:Y:S02]  /*0570*/  LDG.E R22, desc[UR6][R10.64] ;  /* 0x000000060a167981 */ /* 0x000164000c1e1900 */
[----:B0-----:R-:W-:-:S04]  /*0580*/  IMAD.WIDE R10, R8, 0x4, R12 ;  /* 0x00000004080a7825 */ /* 0x001fc800078e020c */
[--C-:B------:R-:W-:Y:S02]  /*0590*/  IMAD.WIDE R8, R9, 0x4, R12.reuse ;  /* 0x0000000409087825 */ /* 0x100fe400078e020c */
[----:B------:R-:W5:Y:S04]  /*05a0*/  LDG.E R11, desc[UR6][R10.64] ;  /* 0x000000060a0b7981 */ /* 0x000f68000c1e1900 */
[----:B------:R0:W5:Y:S02]  /*05b0*/  LDG.E R10, desc[UR6][R8.64] ;  /* 0x00000006080a7981 */ /* 0x000164000c1e1900 */
[--C-:B0-----:R-:W-:Y:S02]  /*05c0*/  IMAD.WIDE R8, R7, 0x4, R12.reuse ;  /* 0x0000000407087825 */ /* 0x101fe400078e020c */
[----:B------:R0:W5:Y:S02]  /*05d0*/  LDG.E R7, desc[UR6][R18.64] ;  /* 0x0000000612077981 */ /* 0x000164000c1e1900 */
[----:B------:R-:W-:-:S02]  /*05e0*/  IMAD.WIDE R16, R17, 0x4, R12 ;  /* 0x0000000411107825 */ /* 0x000fc400078e020c */
[----:B------:R-:W5:Y:S02]  /*05f0*/  LDG.E R9, desc[UR6][R8.64] ;  /* 0x0000000608097981 */ /* 0x000f64000c1e1900 */
[----:B0-----:R-:W-:-:S04]  /*0600*/  IMAD.WIDE R18, R20, 0x4, R12 ;  /* 0x0000000414127825 */ /* 0x001fc800078e020c */
[--C-:B------:R-:W-:Y:S01]  /*0610*/  IMAD.WIDE R20, R21, 0x4, R12.reuse ;  /* 0x0000000415147825 */ /* 0x100fe200078e020c */
[----:B------:R0:W5:Y:S05]  /*0620*/  LDG.E R8, desc[UR6][R16.64] ;  /* 0x0000000610087981 */ /* 0x00016a000c1e1900 */
[----:B------:R-:W5:Y:S04]  /*0630*/  LDG.E R20, desc[UR6][R20.64] ;  /* 0x0000000614147981 */ /* 0x000f68000c1e1900 */
[----:B------:R-:W2:Y:S01]  /*0640*/  LDG.E R21, desc[UR6][R14.64+0x34] ;  /* 0x000034060e157981 */ /* 0x000ea2000c1e1900 */
[----:B0-----:R-:W-:-:S03]  /*0650*/  IMAD.WIDE R16, R28, 0x4, R12 ;  /* 0x000000041c107825 */ /* 0x001fc600078e020c */
[----:B------:R-:W5:Y:S04]  /*0660*/  LDG.E R28, desc[UR6][R18.64] ;  /* 0x00000006121c7981 */ /* 0x000f68000c1e1900 */
[----:B------:R-:W5:Y:S01]  /*0670*/  LDG.E R16, desc[UR6][R16.64] ;  /* 0x0000000610107981 */ /* 0x000f62000c1e1900 */
[----:B------:R-:W-:Y:S01]  /*0680*/  IADD3 R6, PT, PT, R6, 0x10, RZ ;  /* 0x0000001006067810 */ /* 0x000fe20007ffe0ff */
[----:B--2---:R-:W-:-:S06]  /*0690*/  IMAD.WIDE R12, R21, 0x4, R12 ;  /* 0x00000004150c7825 */ /* 0x004fcc00078e020c */
[----:B------:R-:W2:Y:S01]  /*06a0*/  LDG.E R12, desc[UR6][R12.64] ;  /* 0x000000060c0c7981 */ /* 0x000ea2000c1e1900 */
[----:B------:R-:W-:-:S04]  /*06b0*/  FADD R4, R29, R4 ;  /* 0x000000041d047221 */ /* 0x000fc80000000000 */
[----:B---3--:R-:W-:-:S04]  /*06c0*/  FADD R27, R4, R27 ;  /* 0x0000001b041b7221 */ /* 0x008fc80000000000 */
[----:B----4-:R-:W-:-:S04]  /*06d0*/  FADD R26, R27, R26 ;  /* 0x0000001a1b1a7221 */ /* 0x010fc80000000000 */
[----:B-----5:R-:W-:-:S04]  /*06e0*/  FADD R25, R26, R25 ;  /* 0x000000191a197221 */ /* 0x020fc80000000000 */
[----:B------:R-:W-:-:S04]  /*06f0*/  FADD R24, R25, R24 ;  /* 0x0000001819187221 */ /* 0x000fc80000000000 */
[----:B------:R-:W-:-:S04]  /*0700*/  FADD R23, R24, R23 ;  /* 0x0000001718177221 */ /* 0x000fc80000000000 */
[----:B------:R-:W-:-:S04]  /*0710*/  FADD R22, R23, R22 ;  /* 0x0000001617167221 */ /* 0x000fc80000000000 */
[----:B------:R-:W-:-:S04]  /*0720*/  FADD R11, R22, R11 ;  /* 0x0000000b160b7221 */ /* 0x000fc80000000000 */
[----:B------:R-:W-:-:S04]  /*0730*/  FADD R10, R11, R10 ;  /* 0x0000000a0b0a7221 */ /* 0x000fc80000000000 */
[----:B------:R-:W-:-:S04]  /*0740*/  FADD R9, R10, R9 ;  /* 0x000000090a097221 */ /* 0x000fc80000000000 */
[----:B------:R-:W-:Y:S01]  /*0750*/  FADD R8, R9, R8 ;  /* 0x0000000809087221 */ /* 0x000fe20000000000 */
[----:B------:R-:W-:-:S03]  /*0760*/  ISETP.GE.AND P1, PT, R6, R5, PT ;  /* 0x000000050600720c */ /* 0x000fc60003f26270 */
[----:B------:R-:W-:-:S04]  /*0770*/  FADD R7, R8, R7 ;  /* 0x0000000708077221 */ /* 0x000fc80000000000 */
[----:B------:R-:W-:-:S04]  /*0780*/  FADD R7, R7, R16 ;  /* 0x0000001007077221 */ /* 0x000fc80000000000 */
[----:B------:R-:W-:Y:S01]  /*0790*/  FADD R7, R7, R28 ;  /* 0x0000001c07077221 */ /* 0x000fe20000000000 */
[----:B------:R-:W-:-:S03]  /*07a0*/  IADD3 R14, P2, PT, R14, 0x40, RZ ;  /* 0x000000400e0e7810 */ /* 0x000fc60007f5e0ff */
[----:B------:R-:W-:Y:S01]  /*07b0*/  FADD R7, R7, R20 ;  /* 0x0000001407077221 */ /* 0x000fe20000000000 */
[----:B------:R-:W-:-:S03]  /*07c0*/  IADD3.X R15, PT, PT, RZ, R15, RZ, P2, !PT ;  /* 0x0000000fff0f7210 */ /* 0x000fc600017fe4ff */
[----:B--2---:R-:W-:Y:S01]  /*07d0*/  FADD R4, R7, R12 ;  /* 0x0000000c07047221 */ /* 0x004fe20000000000 */
[----:B------:R-:W-:Y:S06]  /*07e0*/  @!P1 BRA `(.L_x_12) ;  /* 0xfffffff800e89947 */ /* 0x000fec000383ffff */
.L_x_11:
[----:B------:R-:W-:Y:S05]  /*07f0*/  BSYNC.RECONVERGENT B3 ;  /* 0x0000000000037941 */ /* 0x000fea0003800200 */
.L_x_10:
[----:B------:R-:W-:Y:S01]  /*0800*/  IADD3 R5, PT, PT, R3, -R6, RZ ;  /* 0x8000000603057210 */ /* 0x000fe20007ffe0ff */
[----:B------:R-:W-:Y:S03]  /*0810*/  BSSY.RECONVERGENT B3, `(.L_x_13) ;  /* 0x0000028000037945 */ /* 0x000fe60003800200 */
[----:B------:R-:W-:-:S13]  /*0820*/  ISETP.GT.AND P1, PT, R5, 0x4, PT ;  /* 0x000000040500780c */ /* 0x000fda0003f24270 */
[----:B------:R-:W-:Y:S05]  /*0830*/  @!P1 BRA `(.L_x_14) ;  /* 0x0000000000949947 */ /* 0x000fea0003800000 */
        /* <DEDUP_REMOVED lines=8> */
[----:B------:R-:W5:Y:S01]  /*08c0*/  LDG.E R5, desc[UR6][R14.64+0x14] ;  /* 0x000014060e057981 */ /* 0x000f62000c1e1900 */
[----:B--2---:R-:W-:-:S04]  /*08d0*/  IMAD.WIDE R24, R25, 0x4, R8 ;  /* 0x0000000419187825 */ /* 0x004fc800078e0208 */
[--C-:B---3--:R-:W-:Y:S01]  /*08e0*/  IMAD.WIDE R22, R23, 0x4, R8.reuse ;  /* 0x0000000417167825 */ /* 0x108fe200078e0208 */
[----:B------:R-:W2:Y:S03]  /*08f0*/  LDG.E R7, desc[UR6][R24.64] ;  /* 0x0000000618077981 */ /* 0x000ea6000c1e1900 */
[--C-:B----4-:R-:W-:Y:S02]  /*0900*/  IMAD.WIDE R10, R11, 0x4, R8.reuse ;  /* 0x000000040b0a7825 */ /* 0x110fe400078e0208 */
[----:B------:R-:W3:Y:S02]  /*0910*/  LDG.E R22, desc[UR6][R22.64] ;  /* 0x0000000616167981 */ /* 0x000ee4000c1e1900 */
[--C-:B-----5:R-:W-:Y:S02]  /*0920*/  IMAD.WIDE R12, R13, 0x4, R8.reuse ;  /* 0x000000040d0c7825 */ /* 0x120fe400078e0208 */
[----:B------:R-:W4:Y:S02]  /*0930*/  LDG.E R10, desc[UR6][R10.64] ;  /* 0x000000060a0a7981 */ /* 0x000f24000c1e1900 */
[----:B------:R-:W-:-:S02]  /*0940*/  IMAD.WIDE R16, R17, 0x4, R8 ;  /* 0x0000000411107825 */ /* 0x000fc400078e0208 */
[----:B------:R-:W5:Y:S02]  /*0950*/  LDG.E R12, desc[UR6][R12.64] ;  /* 0x000000060c0c7981 */ /* 0x000f64000c1e1900 */
[--C-:B------:R-:W-:Y:S02]  /*0960*/  IMAD.WIDE R18, R19, 0x4, R8.reuse ;  /* 0x0000000413127825 */ /* 0x100fe400078e0208 */
[----:B------:R-:W5:Y:S02]  /*0970*/  LDG.E R16, desc[UR6][R16.64] ;  /* 0x0000000610107981 */ /* 0x000f64000c1e1900 */
[--C-:B------:R-:W-:Y:S02]  /*0980*/  IMAD.WIDE R20, R21, 0x4, R8.reuse ;  /* 0x0000000415147825 */ /* 0x100fe400078e0208 */
[----:B------:R-:W5:Y:S02]  /*0990*/  LDG.E R18, desc[UR6][R18.64] ;  /* 0x0000000612127981 */ /* 0x000f64000c1e1900 */
[----:B------:R-:W-:-:S02]  /*09a0*/  IMAD.WIDE R8, R5, 0x4, R8 ;  /* 0x0000000405087825 */ /* 0x000fc400078e0208 */
[----:B------:R-:W5:Y:S04]  /*09b0*/  LDG.E R20, desc[UR6][R20.64] ;  /* 0x0000000614147981 */ /* 0x000f68000c1e1900 */
[----:B------:R-:W5:Y:S01]  /*09c0*/  LDG.E R8, desc[UR6][R8.64] ;  /* 0x0000000608087981 */ /* 0x000f62000c1e1900 */
[----:B------:R-:W-:Y:S02]  /*09d0*/  IADD3 R14, P1, PT, R14, 0x20, RZ ;  /* 0x000000200e0e7810 */ /* 0x000fe40007f3e0ff */
[----:B------:R-:W-:Y:S02]  /*09e0*/  PLOP3.LUT P0, PT, PT, PT, PT, 0x8, 0x80 ;  /* 0x000000000080781c */ /* 0x000fe40003f0e170 */
[----:B------:R-:W-:Y:S02]  /*09f0*/  IADD3.X R15, PT, PT, RZ, R15, RZ, P1, !PT ;  /* 0x0000000fff0f7210 */ /* 0x000fe40000ffe4ff */
[----:B------:R-:W-:Y:S01]  /*0a00*/  IADD3 R6, PT, PT, R6, 0x8, RZ ;  /* 0x0000000806067810 */ /* 0x000fe20007ffe0ff */
[----:B--2---:R-:W-:-:S04]  /*0a10*/  FADD R7, R4, R7 ;  /* 0x0000000704077221 */ /* 0x004fc80000000000 */
[----:B---3--:R-:W-:-:S04]  /*0a20*/  FADD R7, R7, R22 ;  /* 0x0000001607077221 */ /* 0x008fc80000000000 */
[----:B----4-:R-:W-:-:S04]  /*0a30*/  FADD R7, R7, R10 ;  /* 0x0000000a07077221 */ /* 0x010fc80000000000 */
[----:B-----5:R-:W-:-:S04]  /*0a40*/  FADD R7, R7, R12 ;  /* 0x0000000c07077221 */ /* 0x020fc80000000000 */
[----:B------:R-:W-:-:S04]  /*0a50*/  FADD R7, R7, R16 ;  /* 0x0000001007077221 */ /* 0x000fc80000000000 */
[----:B------:R-:W-:-:S04]  /*0a60*/  FADD R7, R7, R18 ;  /* 0x0000001207077221 */ /* 0x000fc80000000000 */
[----:B------:R-:W-:-:S04]  /*0a70*/  FADD R7, R7, R20 ;  /* 0x0000001407077221 */ /* 0x000fc80000000000 */
[----:B------:R-:W-:-:S07]  /*0a80*/  FADD R4, R7, R8 ;  /* 0x0000000807047221 */ /* 0x000fce0000000000 */
.L_x_14:
[----:B------:R-:W-:Y:S05]  /*0a90*/  BSYNC.RECONVERGENT B3 ;  /* 0x0000000000037941 */ /* 0x000fea0003800200 */
.L_x_13:
[----:B------:R-:W-:-:S13]  /*0aa0*/  ISETP.LT.OR P0, PT, R6, R3, P0 ;  /* 0x000000030600720c */ /* 0x000fda0000701670 */
[----:B------:R-:W-:Y:S05]  /*0ab0*/  @!P0 BRA `(.L_x_9) ;  /* 0x0000000000448947 */ /* 0x000fea0003800000 */
[----:B------:R-:W2:Y:S01]  /*0ac0*/  LDG.E R7, desc[UR6][R14.64+-0x8] ;  /* 0xfffff8060e077981 */ /* 0x000ea2000c1e1900 */
[----:B------:R-:W2:Y:S03]  /*0ad0*/  LDC.64 R12, c[0x0][0x3a0] ;  /* 0x0000e800ff0c7b82 */ /* 0x000ea60000000a00 */
[----:B------:R-:W3:Y:S04]  /*0ae0*/  LDG.E R9, desc[UR6][R14.64+-0x4] ;  /* 0xfffffc060e097981 */ /* 0x000ee8000c1e1900 */
[----:B------:R-:W4:Y:S04]  /*0af0*/  LDG.E R11, desc[UR6][R14.64] ;  /* 0x000000060e0b7981 */ /* 0x000f28000c1e1900 */
[----:B------:R-:W5:Y:S01]  /*0b00*/  LDG.E R3, desc[UR6][R14.64+0x4] ;  /* 0x000004060e037981 */ /* 0x000f62000c1e1900 */
[----:B--2---:R-:W-:-:S04]  /*0b10*/  IMAD.WIDE R6, R7, 0x4, R12 ;  /* 0x0000000407067825 */ /* 0x004fc800078e020c */
[--C-:B---3--:R-:W-:Y:S02]  /*0b20*/  IMAD.WIDE R8, R9, 0x4, R12.reuse ;  /* 0x0000000409087825 */ /* 0x108fe400078e020c */
[----:B------:R-:W2:Y:S02]  /*0b30*/  LDG.E R7, desc[UR6][R6.64] ;  /* 0x0000000606077981 */ /* 0x000ea4000c1e1900 */
[--C-:B----4-:R-:W-:Y:S02]  /*0b40*/  IMAD.WIDE R10, R11, 0x4, R12.reuse ;  /* 0x000000040b0a7825 */ /* 0x110fe400078e020c */
[----:B------:R-:W3:Y:S02]  /*0b50*/  LDG.E R9, desc[UR6][R8.64] ;  /* 0x0000000608097981 */ /* 0x000ee4000c1e1900 */
[----:B-----5:R-:W-:Y:S02]  /*0b60*/  IMAD.WIDE R12, R3, 0x4, R12 ;  /* 0x00000004030c7825 */ /* 0x020fe400078e020c */
[----:B------:R-:W4:Y:S04]  /*0b70*/  LDG.E R11, desc[UR6][R10.64] ;  /* 0x000000060a0b7981 */ /* 0x000f28000c1e1900 */
[----:B------:R-:W5:Y:S01]  /*0b80*/  LDG.E R13, desc[UR6][R12.64] ;  /* 0x000000060c0d7981 */ /* 0x000f62000c1e1900 */
[----:B--2---:R-:W-:-:S04]  /*0b90*/  FADD R4, R4, R7 ;  /* 0x0000000704047221 */ /* 0x004fc80000000000 */
[----:B---3--:R-:W-:-:S04]  /*0ba0*/  FADD R4, R4, R9 ;  /* 0x0000000904047221 */ /* 0x008fc80000000000 */
[----:B----4-:R-:W-:-:S04]  /*0bb0*/  FADD R4, R4, R11 ;  /* 0x0000000b04047221 */ /* 0x010fc80000000000 */
[----:B-----5:R-:W-:-:S07]  /*0bc0*/  FADD R4, R4, R13 ;  /* 0x0000000d04047221 */ /* 0x020fce0000000000 */
.L_x_9:
[----:B------:R-:W-:Y:S05]  /*0bd0*/  BSYNC.RECONVERGENT B2 ;  /* 0x0000000000027941 */ /* 0x000fea0003800200 */
.L_x_8:
[----:B------:R-:W-:-:S07]  /*0be0*/  FMUL R6, R4, 0.85000002384185791016 ;  /* 0x3f59999a04067820 */ /* 0x000fce0000400000 */
.L_x_4:
[----:B------:R-:W-:Y:S05]  /*0bf0*/  BSYNC.RECONVERGENT B0 ;  /* 0x0000000000007941 */ /* 0x000fea0003800200 */
.L_x_3:
[----:B------:R-:W0:Y:S01]  /*0c00*/  LDC.64 R4, c[0x0][0x398] ;  /* 0x0000e600ff047b82 */ /* 0x000e220000000a00 */
[----:B------:R-:W1:Y:S01]  /*0c10*/  LDCU UR4, c[0x0][0x3b0] ;  /* 0x00007600ff0477ac */ /* 0x000e620008000800 */
[----:B0-----:R-:W-:-:S05]  /*0c20*/  IMAD.WIDE R2, R2, 0x4, R4 ;  /* 0x0000000402027825 */ /* 0x001fca00078e0204 */
[----:B------:R-:W2:Y:S01]  /*0c30*/  LDG.E R4, desc[UR6][R2.64] ;  /* 0x0000000602047981 */ /* 0x000ea2000c1e1900 */
[----:B-1----:R-:W-:-:S05]  /*0c40*/  FADD R5, R6, UR4 ;  /* 0x0000000406057e21 */ /* 0x002fca0008000000 */
[----:B------:R0:W-:Y:S01]  /*0c50*/  STG.E desc[UR6][R2.64], R5 ;  /* 0x0000000502007986 */ /* 0x0001e2000c101906 */
[----:B--2---:R-:W-:-:S04]  /*0c60*/  FADD R4, -R4, R5 ;  /* 0x0000000504047221 */ /* 0x004fc80000000100 */
[----:B0-----:R-:W-:-:S07]  /*0c70*/  FADD R4, RZ, |R4| ;  /* 0x40000004ff047221 */ /* 0x001fce0000000000 */
.L_x_2:
[----:B------:R-:W-:Y:S05]  /*0c80*/  BSYNC.RECONVERGENT B1 ;  /* 0x0000000000017941 */ /* 0x000fea0003800200 */
.L_x_1:
[----:B------:R-:W0:Y:S01]  /*0c90*/  SHFL.DOWN P0, R3, R4, 0x1, 0x1f ;  /* 0x08201f0004037f89 */ /* 0x000e220000000000 */
[----:B------:R-:W-:Y:S01]  /*0ca0*/  ISETP.NE.AND P2, PT, R0, RZ, PT ;  /* 0x000000ff0000720c */ /* 0x000fe20003f45270 */
[----:B------:R-:W-:Y:S01]  /*0cb0*/  BSSY.RECONVERGENT B0, `(.L_x_15) ;  /* 0x0000023000007945 */ /* 0x000fe20003800200 */
[----:B------:R-:W1:Y:S01]  /*0cc0*/  S2R R7, SR_LANEID ;  /* 0x0000000000077919 */ /* 0x000e620000000000 */
[----:B0-----:R-:W-:-:S05]  /*0cd0*/  @P0 FADD R3, R3, R4 ;  /* 0x0000000403030221 */ /* 0x001fca0000000000 */
[----:B------:R-:W0:Y:S02]  /*0ce0*/  SHFL.DOWN P0, R2, R3, 0x2, 0x1f ;  /* 0x08401f0003027f89 */ /* 0x000e240000000000 */
[----:B0-----:R-:W-:-:S05]  /*0cf0*/  @P0 FADD R2, R3, R2 ;  /* 0x0000000203020221 */ /* 0x001fca0000000000 */
[----:B------:R-:W0:Y:S02]  /*0d00*/  SHFL.DOWN P0, R5, R2, 0x4, 0x1f ;  /* 0x08801f0002057f89 */ /* 0x000e240000000000 */
[----:B0-----:R-:W-:Y:S01]  /*0d10*/  @P0 FADD R5, R2, R5 ;  /* 0x0000000502050221 */ /* 0x001fe20000000000 */
[----:B-1----:R-:W-:-:S04]  /*0d20*/  ISETP.NE.AND P0, PT, R7, RZ, PT ;  /* 0x000000ff0700720c */ /* 0x002fc80003f05270 */
[----:B------:R-:W0:Y:S09]  /*0d30*/  SHFL.DOWN P1, R6, R5, 0x8, 0x1f ;  /* 0x09001f0005067f89 */ /* 0x000e320000020000 */
[----:B------:R-:W1:Y:S01]  /*0d40*/  @!P0 S2R R8, SR_CgaCtaId ;  /* 0x0000000000088919 */ /* 0x000e620000008800 */
[----:B------:R-:W-:-:S02]  /*0d50*/  @!P0 SHF.R.S32.HI R7, RZ, 0x1f, R0 ;  /* 0x0000001fff078819 */ /* 0x000fc40000011400 */
[----:B------:R-:W-:Y:S02]  /*0d60*/  @!P0 MOV R3, 0x400 ;  /* 0x0000040000038802 */ /* 0x000fe40000000f00 */
[----:B------:R-:W-:-:S04]  /*0d70*/  @!P0 LEA.HI R7, R7, R0, RZ, 0x5 ;  /* 0x0000000007078211 */ /* 0x000fc800078f28ff */
[----:B------:R-:W-:Y:S01]  /*0d80*/  @!P0 SHF.R.S32.HI R7, RZ, 0x5, R7 ;  /* 0x00000005ff078819 */ /* 0x000fe20000011407 */
[----:B0-----:R-:W-:-:S05]  /*0d90*/  @P1 FADD R6, R5, R6 ;  /* 0x0000000605061221 */ /* 0x001fca0000000000 */
[----:B------:R-:W0:Y:S01]  /*0da0*/  SHFL.DOWN P1, R9, R6, 0x10, 0x1f ;  /* 0x0a001f0006097f89 */ /* 0x000e220000020000 */
[----:B-1----:R-:W-:-:S04]  /*0db0*/  @!P0 LEA R4, R8, R3, 0x18 ;  /* 0x0000000308048211 */ /* 0x002fc800078ec0ff */
[----:B------:R-:W-:Y:S01]  /*0dc0*/  @!P0 LEA R4, R7, R4, 0x2 ;  /* 0x0000000407048211 */ /* 0x000fe200078e10ff */
[----:B0-----:R-:W-:-:S05]  /*0dd0*/  @P1 FADD R9, R6, R9 ;  /* 0x0000000906091221 */ /* 0x001fca0000000000 */
[----:B------:R0:W-:Y:S01]  /*0de0*/  @!P0 STS [R4+0x8], R9 ;  /* 0x0000080904008388 */ /* 0x0001e20000000800 */
[----:B------:R-:W-:Y:S06]  /*0df0*/  BAR.SYNC.DEFER_BLOCKING 0x0 ;  /* 0x0000000000007b1d */ /* 0x000fec0000010000 */
[----:B------:R-:W-:Y:S05]  /*0e00*/  @P2 BRA `(.L_x_16) ;  /* 0x0000000000342947 */ /* 0x000fea0003800000 */
[----:B------:R-:W1:Y:S01]  /*0e10*/  S2UR UR5, SR_CgaCtaId ;  /* 0x00000000000579c3 */ /* 0x000e620000008800 */
[----:B------:R-:W-:Y:S02]  /*0e20*/  UMOV UR4, 0x400 ;  /* 0x0000040000047882 */ /* 0x000fe40000000000 */
[----:B-1----:R-:W-:-:S09]  /*0e30*/  ULEA UR4, UR5, UR4, 0x18 ;  /* 0x0000000405047291 */ /* 0x002fd2000f8ec0ff */
[----:B------:R-:W1:Y:S04]  /*0e40*/  LDS R0, [UR4+0xc] ;  /* 0x00000c04ff007984 */ /* 0x000e680008000800 */
[----:B0-----:R-:W0:Y:S04]  /*0e50*/  LDS.128 R4, [UR4+0x10] ;  /* 0x00001004ff047984 */ /* 0x001e280008000c00 */
[----:B------:R-:W2:Y:S01]  /*0e60*/  LDS.64 R2, [UR4+0x20] ;  /* 0x00002004ff027984 */ /* 0x000ea20008000a00 */
[----:B-1----:R-:W-:-:S04]  /*0e70*/  FADD R9, R9, R0 ;  /* 0x0000000009097221 */ /* 0x002fc80000000000 */
[----:B0-----:R-:W-:-:S04]  /*0e80*/  FADD R4, R9, R4 ;  /* 0x0000000409047221 */ /* 0x001fc80000000000 */
[----:B------:R-:W-:-:S04]  /*0e90*/  FADD R5, R4, R5 ;  /* 0x0000000504057221 */ /* 0x000fc80000000000 */
[----:B------:R-:W-:-:S04]  /*0ea0*/  FADD R6, R5, R6 ;  /* 0x0000000605067221 */ /* 0x000fc80000000000 */
[----:B------:R-:W-:-:S04]  /*0eb0*/  FADD R7, R6, R7 ;  /* 0x0000000706077221 */ /* 0x000fc80000000000 */
[----:B--2---:R-:W-:-:S04]  /*0ec0*/  FADD R2, R7, R2 ;  /* 0x0000000207027221 */ /* 0x004fc80000000000 */
[----:B------:R-:W-:-:S07]  /*0ed0*/  FADD R9, R2, R3 ;  /* 0x0000000302097221 */ /* 0x000fce0000000000 */
.L_x_16:
[----:B------:R-:W-:Y:S05]  /*0ee0*/  BSYNC.RECONVERGENT B0 ;  /* 0x0000000000007941 */ /* 0x000fea0003800200 */
.L_x_15:
[----:B------:R-:W-:Y:S05]  /*0ef0*/  @P2 EXIT ;  /* 0x000000000000294d */ /* 0x000fea0003800000 */
[----:B------:R-:W1:Y:S02]  /*0f00*/  LDC.64 R2, c[0x0][0x3a8] ;  /* 0x0000ea00ff027b82 */ /* 0x000e640000000a00 */
[----:B-1----:R-:W-:Y:S01]  /*0f10*/  REDG.E.ADD.F32.FTZ.RN.STRONG.GPU desc[UR6][R2.64], R9 ;  /* 0x00000009020079a6 */ /* 0x002fe2000c12f306 */
[----:B------:R-:W-:Y:S05]  /*0f20*/  EXIT ;  /* 0x000000000000794d */ /* 0x000fea0003800000 */
.L_x_17:
        /* <DEDUP_REMOVED lines=13> */
.L_x_48:


//--------------------- .text._Z6l1normiPfS_S_f   --------------------------
	.section	.text._Z6l1normiPfS_S_f,"ax",@progbits
	.align	128
        .global         _Z6l1normiPfS_S_f
        .type           _Z6l1normiPfS_S_f,@function
        .size           _Z6l1normiPfS_S_f,(.L_x_49 - _Z6l1normiPfS_S_f)
        .other          _Z6l1normiPfS_S_f,@"STO_CUDA_ENTRY STV_DEFAULT"
_Z6l1normiPfS_S_f:
.text._Z6l1normiPfS_S_f:
[----:B------:R-:W-:Y:S01]  /*0000*/  LDC R1, c[0x0][0x37c] ;  /* 0x0000df00ff017b82 */ /* 0x000fe20000000800 */
[----:B------:R-:W0:Y:S01]  /*0010*/  S2R R7, SR_CTAID.X ;  /* 0x0000000000077919 */ /* 0x000e220000002500 */
[----:B------:R-:W0:Y:S01]  /*0020*/  LDCU UR4, c[0x0][0x360] ;  /* 0x00006c00ff0477ac */ /* 0x000e220008000800 */
[----:B------:R-:W0:Y:S01]  /*0030*/  S2R R12, SR_TID.X ;  /* 0x00000000000c7919 */ /* 0x000e220000002100 */
[----:B------:R-:W1:Y:S01]  /*0040*/  LDCU UR5, c[0x0][0x380] ;  /* 0x00007000ff0577ac */ /* 0x000e620008000800 */
[----:B------:R-:W2:Y:S01]  /*0050*/  LDCU.64 UR6, c[0x0][0x358] ;  /* 0x00006b00ff0677ac */ /* 0x000ea20008000a00 */
[----:B0-----:R-:W-:-:S05]  /*0060*/  IMAD R7, R7, UR4, R12 ;  /* 0x0000000407077c24 */ /* 0x001fca000f8e020c */
[----:B-1----:R-:W-:-:S13]  /*0070*/  ISETP.GE.AND P0, PT, R7, UR5, PT ;  /* 0x0000000507007c0c */ /* 0x002fda000bf06270 */
[----:B------:R-:W0:Y:S08]  /*0080*/  @!P0 LDC.64 R2, c[0x0][0x390] ;  /* 0x0000e400ff028b82 */ /* 0x000e300000000a00 */
[----:B------:R-:W1:Y:S01]  /*0090*/  @!P0 LDC.64 R4, c[0x0][0x388] ;  /* 0x0000e200ff048b82 */ /* 0x000e620000000a00 */
[----:B0-----:R-:W-:-:S05]  /*00a0*/  @!P0 IMAD.WIDE R2, R7, 0x4, R2 ;  /* 0x0000000407028825 */ /* 0x001fca00078e0202 */
[----:B--2---:R-:W2:Y:S01]  /*00b0*/  @!P0 LDG.E R0, desc[UR6][R2.64] ;  /* 0x0000000602008981 */ /* 0x004ea2000c1e1900 */
[----:B-1----:R-:W-:Y:S02]  /*00c0*/  @!P0 IMAD.WIDE R4, R7, 0x4, R4 ;  /* 0x0000000407048825 */ /* 0x002fe400078e0204 */
[----:B------:R-:W2:Y:S03]  /*00d0*/  @!P0 LDC R7, c[0x0][0x3a0] ;  /* 0x0000e800ff078b82 */ /* 0x000ea60000000800 */
[----:B------:R-:W3:Y:S01]  /*00e0*/  @!P0 LDG.E R6, desc[UR6][R4.64] ;  /* 0x0000000604068981 */ /* 0x000ee2000c1e1900 */
[----:B------:R-:W0:Y:S01]  /*00f0*/  S2R R10, SR_LANEID ;  /* 0x00000000000a7919 */ /* 0x000e220000000000 */
[----:B------:R-:W-:Y:S01]  /*0100*/  ISETP.NE.AND P3, PT, R12, RZ, PT ;  /* 0x000000ff0c00720c */ /* 0x000fe20003f65270 */
[----:B------:R-:W-:Y:S01]  /*0110*/  BSSY.RECONVERGENT B0, `(.L_x_18) ;  /* 0x0000029000007945 */ /* 0x000fe20003800200 */
[----:B--2---:R-:W-:Y:S01]  /*0120*/  @!P0 FFMA R7, R0, 0.85000002384185791016, R7 ;  /* 0x3f59999a00078823 */ /* 0x004fe20000000007 */
[----:B------:R-:W-:-:S03]  /*0130*/  HFMA2 R0, -RZ, RZ, 0, 0 ;  /* 0x00000000ff007431 */ /* 0x000fc600000001ff */
[----:B---3--:R-:W-:-:S04]  /*0140*/  @!P0 FADD R6, R7, -R6 ;  /* 0x8000000607068221 */ /* 0x008fc80000000000 */
[----:B------:R-:W-:-:S05]  /*0150*/  @!P0 FADD R0, RZ, |R6| ;  /* 0x40000006ff008221 */ /* 0x000fca0000000000 */
[----:B------:R-:W1:Y:S02]  /*0160*/  SHFL.DOWN P1, R9, R0, 0x1, 0x1f ;  /* 0x08201f0000097f89 */ /* 0x000e640000020000 */
[----:B-1----:R-:W-:-:S05]  /*0170*/  @P1 FADD R9, R9, R0 ;  /* 0x0000000009091221 */ /* 0x002fca0000000000 */
[----:B------:R-:W1:Y:S02]  /*0180*/  SHFL.DOWN P1, R6, R9, 0x2, 0x1f ;  /* 0x08401f0009067f89 */ /* 0x000e640000020000 */
[----:B-1----:R-:W-:-:S05]  /*0190*/  @P1 FADD R6, R9, R6 ;  /* 0x0000000609061221 */ /* 0x002fca0000000000 */
[----:B------:R-:W1:Y:S02]  /*01a0*/  SHFL.DOWN P1, R11, R6, 0x4, 0x1f ;  /* 0x08801f00060b7f89 */ /* 0x000e640000020000 */
[----:B-1----:R-:W-:Y:S01]  /*01b0*/  @P1 FADD R11, R6, R11 ;  /* 0x0000000b060b1221 */ /* 0x002fe20000000000 */
[----:B0-----:R-:W-:-:S04]  /*01c0*/  ISETP.NE.AND P1, PT, R10, RZ, PT ;  /* 0x000000ff0a00720c */ /* 0x001fc80003f25270 */
[----:B------:R-:W0:Y:S09]  /*01d0*/  SHFL.DOWN P2, R8, R11, 0x8, 0x1f ;  /* 0x09001f000b087f89 */ /* 0x000e320000040000 */
[----:B------:R-:W1:Y:S01]  /*01e0*/  @!P1 S2R R10, SR_CgaCtaId ;  /* 0x00000000000a9919 */ /* 0x000e620000008800 */
[----:B0-----:R-:W-:-:S05]  /*01f0*/  @P2 FADD R8, R11, R8 ;  /* 0x000000080b082221 */ /* 0x001fca0000000000 */
[----:B------:R-:W0:Y:S01]  /*0200*/  SHFL.DOWN P2, R13, R8, 0x10, 0x1f ;  /* 0x0a001f00080d7f89 */ /* 0x000e220000040000 */
[----:B------:R-:W-:Y:S02]  /*0210*/  @!P1 SHF.R.S32.HI R0, RZ, 0x1f, R12 ;  /* 0x0000001fff009819 */ /* 0x000fe4000001140c */
[----:B------:R-:W-:Y:S02]  /*0220*/  @!P1 MOV R9, 0x400 ;  /* 0x0000040000099802 */ /* 0x000fe40000000f00 */
[----:B------:R-:W-:-:S04]  /*0230*/  @!P1 LEA.HI R0, R0, R12, RZ, 0x5 ;  /* 0x0000000c00009211 */ /* 0x000fc800078f28ff */
[----:B------:R-:W-:Y:S02]  /*0240*/  @!P1 SHF.R.S32.HI R0, RZ, 0x5, R0 ;  /* 0x00000005ff009819 */ /* 0x000fe40000011400 */
[----:B-1----:R-:W-:-:S04]  /*0250*/  @!P1 LEA R9, R10, R9, 0x18 ;  /* 0x000000090a099211 */ /* 0x002fc800078ec0ff */
[----:B------:R-:W-:Y:S01]  /*0260*/  @!P1 LEA R0, R0, R9, 0x2 ;  /* 0x0000000900009211 */ /* 0x000fe200078e10ff */
[----:B------:R1:W-:Y:S01]  /*0270*/  @!P0 STG.E desc[UR6][R4.64], R7 ;  /* 0x0000000704008986 */ /* 0x0003e2000c101906 */
[----:B0-----:R-:W-:-:S03]  /*0280*/  @P2 FADD R13, R8, R13 ;  /* 0x0000000d080d2221 */ /* 0x001fc60000000000 */
[----:B------:R1:W-:Y:S04]  /*0290*/  @!P0 STG.E desc[UR6][R2.64], RZ ;  /* 0x000000ff02008986 */ /* 0x0003e8000c101906 */
[----:B------:R1:W-:Y:S01]  /*02a0*/  @!P1 STS [R0+0x8], R13 ;  /* 0x0000080d00009388 */ /* 0x0003e20000000800 */
[----:B------:R-:W-:Y:S06]  /*02b0*/  BAR.SYNC.DEFER_BLOCKING 0x0 ;  /* 0x0000000000007b1d */ /* 0x000fec0000010000 */
[----:B------:R-:W-:Y:S05]  /*02c0*/  @P3 BRA `(.L_x_19) ;  /* 0x0000000000343947 */ /* 0x000fea0003800000 */
[----:B------:R-:W0:Y:S01]  /*02d0*/  S2UR UR5, SR_CgaCtaId ;  /* 0x00000000000579c3 */ /* 0x000e220000008800 */
[----:B------:R-:W-:Y:S02]  /*02e0*/  UMOV UR4, 0x400 ;  /* 0x0000040000047882 */ /* 0x000fe40000000000 */
[----:B0-----:R-:W-:-:S09]  /*02f0*/  ULEA UR4, UR5, UR4, 0x18 ;  /* 0x0000000405047291 */ /* 0x001fd2000f8ec0ff */
[----:B-1----:R-:W0:Y:S04]  /*0300*/  LDS R0, [UR4+0xc] ;  /* 0x00000c04ff007984 */ /* 0x002e280008000800 */
[----:B------:R-:W1:Y:S04]  /*0310*/  LDS.128 R4, [UR4+0x10] ;  /* 0x00001004ff047984 */ /* 0x000e680008000c00 */
[----:B------:R-:W2:Y:S01]  /*0320*/  LDS.64 R2, [UR4+0x20] ;  /* 0x00002004ff027984 */ /* 0x000ea20008000a00 */
[----:B0-----:R-:W-:-:S04]  /*0330*/  FADD R13, R13, R0 ;  /* 0x000000000d0d7221 */ /* 0x001fc80000000000 */
[----:B-1----:R-:W-:-:S04]  /*0340*/  FADD R4, R13, R4 ;  /* 0x000000040d047221 */ /* 0x002fc80000000000 */
[----:B------:R-:W-:-:S04]  /*0350*/  FADD R5, R4, R5 ;  /* 0x0000000504057221 */ /* 0x000fc80000000000 */
[----:B------:R-:W-:-:S04]  /*0360*/  FADD R6, R5, R6 ;  /* 0x0000000605067221 */ /* 0x000fc80000000000 */
[----:B------:R-:W-:-:S04]  /*0370*/  FADD R7, R6, R7 ;  /* 0x0000000706077221 */ /* 0x000fc80000000000 */
[----:B--2---:R-:W-:-:S04]  /*0380*/  FADD R2, R7, R2 ;  /* 0x0000000207027221 */ /* 0x004fc80000000000 */
[----:B------:R-:W-:-:S07]  /*0390*/  FADD R13, R2, R3 ;  /* 0x00000003020d7221 */ /* 0x000fce0000000000 */
.L_x_19:
[----:B------:R-:W-:Y:S05]  /*03a0*/  BSYNC.RECONVERGENT B0 ;  /* 0x0000000000007941 */ /* 0x000fea0003800200 */
.L_x_18:
[----:B------:R-:W-:Y:S05]  /*03b0*/  @P3 EXIT ;  /* 0x000000000000394d */ /* 0x000fea0003800000 */
[----:B-1----:R-:W0:Y:S02]  /*03c0*/  LDC.64 R2, c[0x0][0x398] ;  /* 0x0000e600ff027b82 */ /* 0x002e240000000a00 */
[----:B0-----:R-:W-:Y:S01]  /*03d0*/  REDG.E.ADD.F32.FTZ.RN.STRONG.GPU desc[UR6][R2.64], R13 ;  /* 0x0000000d020079a6 */ /* 0x001fe2000c12f306 */
[----:B------:R-:W-:Y:S05]  /*03e0*/  EXIT ;  /* 0x000000000000794d */ /* 0x000fea0003800000 */
.L_x_20:
        /* <DEDUP_REMOVED lines=9> */
.L_x_49:


//--------------------- .text._Z9pull_stepiPKmPKiPfS3_ --------------------------
	.section	.text._Z9pull_stepiPKmPKiPfS3_,"ax",@progbits
	.align	128
        .global         _Z9pull_stepiPKmPKiPfS3_
        .type           _Z9pull_stepiPKmPKiPfS3_,@function
        .size           _Z9pull_stepiPKmPKiPfS3_,(.L_x_50 - _Z9pull_stepiPKmPKiPfS3_)
        .other          _Z9pull_stepiPKmPKiPfS3_,@"STO_CUDA_ENTRY STV_DEFAULT"
_Z9pull_stepiPKmPKiPfS3_:
.text._Z9pull_stepiPKmPKiPfS3_:
[----:B------:R-:W-:Y:S01]  /*0000*/  LDC R1, c[0x0][0x37c] ;  /* 0x0000df00ff017b82 */ /* 0x000fe20000000800 */
[----:B------:R-:W0:Y:S01]  /*0010*/  S2R R0, SR_CTAID.X ;  /* 0x0000000000007919 */ /* 0x000e220000002500 */
[----:B------:R-:W0:Y:S01]  /*0020*/  LDCU UR4, c[0x0][0x360] ;  /* 0x00006c00ff0477ac */ /* 0x000e220008000800 */
[----:B------:R-:W0:Y:S01]  /*0030*/  S2R R3, SR_TID.X ;  /* 0x0000000000037919 */ /* 0x000e220000002100 */
[----:B------:R-:W1:Y:S01]  /*0040*/  LDCU UR5, c[0x0][0x380] ;  /* 0x00007000ff0577ac */ /* 0x000e620008000800 */
[----:B0-----:R-:W-:-:S05]  /*0050*/  IMAD R0, R0, UR4, R3 ;  /* 0x0000000400007c24 */ /* 0x001fca000f8e0203 */
[----:B-1----:R-:W-:-:S13]  /*0060*/  ISETP.GE.AND P0, PT, R0, UR5, PT ;  /* 0x0000000500007c0c */ /* 0x002fda000bf06270 */
[----:B------:R-:W-:Y:S05]  /*0070*/  @P0 EXIT ;  /* 0x000000000000094d */ /* 0x000fea0003800000 */
[----:B------:R-:W0:Y:S01]  /*0080*/  LDC.64 R4, c[0x0][0x388] ;  /* 0x0000e200ff047b82 */ /* 0x000e220000000a00 */
[----:B------:R-:W1:Y:S01]  /*0090*/  LDCU.64 UR4, c[0x0][0x358] ;  /* 0x00006b00ff0477ac */ /* 0x000e620008000a00 */
[----:B0-----:R-:W-:-:S05]  /*00a0*/  IMAD.WIDE R4, R0, 0x8, R4 ;  /* 0x0000000800047825 */ /* 0x001fca00078e0204 */
[----:B-1----:R-:W2:Y:S04]  /*00b0*/  LDG.E R9, desc[UR4][R4.64] ;  /* 0x0000000404097981 */ /* 0x002ea8000c1e1900 */
[----:B------:R-:W2:Y:S01]  /*00c0*/  LDG.E R2, desc[UR4][R4.64+0x8] ;  /* 0x0000080404027981 */ /* 0x000ea2000c1e1900 */
[----:B------:R-:W-:Y:S01]  /*00d0*/  BSSY.RECONVERGENT B0, `(.L_x_21) ;  /* 0x00000ad000007945 */ /* 0x000fe20003800200 */
[----:B------:R-:W-:Y:S01]  /*00e0*/  HFMA2 R3, -RZ, RZ, 0, 0 ;  /* 0x00000000ff037431 */ /* 0x000fe200000001ff */
        /* <DEDUP_REMOVED lines=15> */
[----:B------:R-:W-:Y:S02]  /*01e0*/  MOV R11, R5 ;  /* 0x00000005000b7202 */ /* 0x000fe40000000f00 */
[----:B------:R-:W-:Y:S02]  /*01f0*/  MOV R4, R8 ;  /* 0x0000000800047202 */ /* 0x000fe40000000f00 */
[----:B-1----:R-:W-:-:S07]  /*0200*/  MOV R5, R9 ;  /* 0x0000000900057202 */ /* 0x002fce0000000f00 */
.L_x_25:
[----:B------:R-:W2:Y:S01]  /*0210*/  LDG.E.CONSTANT R9, desc[UR4][R10.64] ;  /* 0x000000040a097981 */ /* 0x000ea2000c1e9900 */
[----:B------:R-:W-:-:S04]  /*0220*/  IADD3 R4, PT, PT, R4, -0x1, RZ ;  /* 0xffffffff04047810 */ /* 0x000fc80007ffe0ff */
[----:B------:R-:W-:Y:S01]  /*0230*/  ISETP.NE.AND P1, PT, R4, RZ, PT ;  /* 0x000000ff0400720c */ /* 0x000fe20003f25270 */
[----:B--2---:R-:W-:-:S06]  /*0240*/  IMAD.WIDE R8, R9, 0x4, R6 ;  /* 0x0000000409087825 */ /* 0x004fcc00078e0206 */
[----:B------:R-:W2:Y:S01]  /*0250*/  LDG.E.CONSTANT R8, desc[UR4][R8.64] ;  /* 0x0000000408087981 */ /* 0x000ea2000c1e9900 */
[----:B------:R-:W-:Y:S02]  /*0260*/  IADD3 R10, P2, PT, R10, 0x4, RZ ;  /* 0x000000040a0a7810 */ /* 0x000fe40007f5e0ff */
[----:B------:R-:W-:Y:S02]  /*0270*/  IADD3 R5, PT, PT, R5, 0x1, RZ ;  /* 0x0000000105057810 */ /* 0x000fe40007ffe0ff */
[----:B------:R-:W-:Y:S01]  /*0280*/  IADD3.X R11, PT, PT, RZ, R11, RZ, P2, !PT ;  /* 0x0000000bff0b7210 */ /* 0x000fe200017fe4ff */
[----:B--2---:R-:W-:Y:S01]  /*0290*/  FADD R3, R8, R3 ;  /* 0x0000000308037221 */ /* 0x004fe20000000000 */
[----:B------:R-:W-:Y:S07]  /*02a0*/  @P1 BRA `(.L_x_25) ;  /* 0xfffffffc00d81947 */ /* 0x000fee000383ffff */
.L_x_24:
[----:B------:R-:W-:Y:S05]  /*02b0*/  BSYNC.RECONVERGENT B1 ;  /* 0x0000000000017941 */ /* 0x000fea0003800200 */
.L_x_23:
[----:B------:R-:W-:Y:S05]  /*02c0*/  @!P0 BRA `(.L_x_22) ;  /* 0x0000000800348947 */ /* 0x000fea0003800000 */
[----:B------:R-:W0:Y:S01]  /*02d0*/  LDC.64 R14, c[0x0][0x390] ;  /* 0x0000e400ff0e7b82 */ /* 0x000e220000000a00 */
[----:B------:R-:W-:Y:S01]  /*02e0*/  IADD3 R4, PT, PT, R2, -R5, RZ ;  /* 0x8000000502047210 */ /* 0x000fe20007ffe0ff */
[----:B------:R-:W-:Y:S01]  /*02f0*/  BSSY.RECONVERGENT B1, `(.L_x_26) ;  /* 0x000004d000017945 */ /* 0x000fe20003800200 */
[----:B------:R-:W-:Y:S02]  /*0300*/  PLOP3.LUT P0, PT, PT, PT, PT, 0x80, 0x8 ;  /* 0x000000000008781c */ /* 0x000fe40003f0f070 */
[----:B------:R-:W-:Y:S01]  /*0310*/  ISETP.GT.AND P1, PT, R4, 0xc, PT ;  /* 0x0000000c0400780c */ /* 0x000fe20003f24270 */
[----:B0-----:R-:W-:-:S12]  /*0320*/  IMAD.WIDE R14, R5, 0x4, R14 ;  /* 0x00000004050e7825 */ /* 0x001fd800078e020e */
[----:B------:R-:W-:Y:S05]  /*0330*/  @!P1 BRA `(.L_x_27) ;  /* 0x0000000400209947 */ /* 0x000fea0003800000 */
[----:B------:R-:W-:Y:S02]  /*0340*/  PLOP3.LUT P0, PT, PT, PT, PT, 0x8, 0x80 ;  /* 0x000000000080781c */ /* 0x000fe40003f0e170 */
[----:B------:R-:W-:-:S11]  /*0350*/  IADD3 R4, PT, PT, R2, -0xc, RZ ;  /* 0xfffffff402047810 */ /* 0x000fd60007ffe0ff */
.L_x_28:
[----:B------:R-:W2:Y:S01]  /*0360*/  LDG.E.CONSTANT R7, desc[UR4][R14.64] ;  /* 0x000000040e077981 */ /* 0x000ea2000c1e9900 */
[----:B------:R-:W2:Y:S03]  /*0370*/  LDC.64 R12, c[0x0][0x3a0] ;  /* 0x0000e800ff0c7b82 */ /* 0x000ea60000000a00 */
[----:B------:R-:W3:Y:S04]  /*0380*/  LDG.E.CONSTANT R21, desc[UR4][R14.64+0x4] ;  /* 0x000004040e157981 */ /* 0x000ee8000c1e9900 */
[----:B------:R-:W4:Y:S04]  /*0390*/  LDG.E.CONSTANT R9, desc[UR4][R14.64+0x8] ;  /* 0x000008040e097981 */ /* 0x000f28000c1e9900 */
[----:B------:R-:W5:Y:S04]  /*03a0*/  LDG.E.CONSTANT R10, desc[UR4][R14.64+0xc] ;  /* 0x00000c040e0a7981 */ /* 0x000f68000c1e9900 */
        /* <DEDUP_REMOVED lines=11> */
[----:B------:R-:W5:Y:S01]  /*0460*/  LDG.E.CONSTANT R29, desc[UR4][R14.64+0x3c] ;  /* 0x00003c040e1d7981 */ /* 0x000f62000c1e9900 */
[----:B--2---:R-:W-:-:S04]  /*0470*/  IMAD.WIDE R6, R7, 0x4, R12 ;  /* 0x0000000407067825 */ /* 0x004fc800078e020c */
[--C-:B---3--:R-:W-:Y:S02]  /*0480*/  IMAD.WIDE R20, R21, 0x4, R12.reuse ;  /* 0x0000000415147825 */ /* 0x108fe400078e020c */
[----:B------:R-:W2:Y:S02]  /*0490*/  LDG.E.CONSTANT R6, desc[UR4][R6.64] ;  /* 0x0000000406067981 */ /* 0x000ea4000c1e9900 */
[----:B----4-:R-:W-:-:S06]  /*04a0*/  IMAD.WIDE R8, R9, 0x4, R12 ;  /* 0x0000000409087825 */ /* 0x010fcc00078e020c */
[----:B------:R-:W3:Y:S04]  /*04b0*/  LDG.E.CONSTANT R8, desc[UR4][R8.64] ;  /* 0x0000000408087981 */ /* 0x000ee8000c1e9900 */
[----:B------:R5:W4:Y:S02]  /*04c0*/  LDG.E.CONSTANT R7, desc[UR4][R20.64] ;  /* 0x0000000414077981 */ /* 0x000b24000c1e9900 */
[----:B-----5:R-:W-:-:S04]  /*04d0*/  IMAD.WIDE R20, R10, 0x4, R12 ;  /* 0x000000040a147825 */ /* 0x020fc800078e020c */
[--C-:B------:R-:W-:Y:S01]  /*04e0*/  IMAD.WIDE R10, R11, 0x4, R12.reuse ;  /* 0x000000040b0a7825 */ /* 0x100fe200078e020c */
[----:B------:R0:W5:Y:S05]  /*04f0*/  LDG.E.CONSTANT R9, desc[UR4][R20.64] ;  /* 0x0000000414097981 */ /* 0x00016a000c1e9900 */
[----:B------:R-:W5:Y:S01]  /*0500*/  LDG.E.CONSTANT R10, desc[UR4][R10.64] ;  /* 0x000000040a0a7981 */ /* 0x000f62000c1e9900 */
[----:B0-----:R-:W-:-:S04]  /*0510*/  IMAD.WIDE R20, R22, 0x4, R12 ;  /* 0x0000000416147825 */ /* 0x001fc800078e020c */
        /* <DEDUP_REMOVED lines=17> */
[----:B------:R-:W5:Y:S03]  /*0630*/  LDG.E.CONSTANT R28, desc[UR4][R20.64] ;  /* 0x00000004141c7981 */ /* 0x000f66000c1e9900 */
[----:B------:R-:W-:Y:S02]  /*0640*/  IMAD.WIDE R12, R29, 0x4, R12 ;  /* 0x000000041d0c7825 */ /* 0x000fe400078e020c */
[----:B------:R-:W5:Y:S04]  /*0650*/  LDG.E.CONSTANT R16, desc[UR4][R16.64] ;  /* 0x0000000410107981 */ /* 0x000f68000c1e9900 */
[----:B------:R-:W5:Y:S01]  /*0660*/  LDG.E.CONSTANT R12, desc[UR4][R12.64] ;  /* 0x000000040c0c7981 */ /* 0x000f62000c1e9900 */
[----:B------:R-:W-:-:S04]  /*0670*/  IADD3 R5, PT, PT, R5, 0x10, RZ ;  /* 0x0000001005057810 */ /* 0x000fc80007ffe0ff */
[----:B------:R-:W-:Y:S02]  /*0680*/  ISETP.GE.AND P1, PT, R5, R4, PT ;  /* 0x000000040500720c */ /* 0x000fe40003f26270 */
[----:B------:R-:W-:-:S04]  /*0690*/  IADD3 R14, P2, PT, R14, 0x40, RZ ;  /* 0x000000400e0e7810 */ /* 0x000fc80007f5e0ff */
[----:B------:R-:W-:Y:S01]  /*06a0*/  IADD3.X R15, PT, PT, RZ, R15, RZ, P2, !PT ;  /* 0x0000000fff0f7210 */ /* 0x000fe200017fe4ff */
[----:B--2---:R-:W-:-:S04]  /*06b0*/  FADD R6, R6, R3 ;  /* 0x0000000306067221 */ /* 0x004fc80000000000 */
[----:B----4-:R-:W-:-:S04]  /*06c0*/  FADD R7, R6, R7 ;  /* 0x0000000706077221 */ /* 0x010fc80000000000 */
[----:B---3--:R-:W-:-:S04]  /*06d0*/  FADD R8, R7, R8 ;  /* 0x0000000807087221 */ /* 0x008fc80000000000 */
[----:B-----5:R-:W-:-:S04]  /*06e0*/  FADD R9, R8, R9 ;  /* 0x0000000908097221 */ /* 0x020fc80000000000 */
[----:B------:R-:W-:-:S04]  /*06f0*/  FADD R10, R9, R10 ;  /* 0x0000000a090a7221 */ /* 0x000fc80000000000 */
        /* <DEDUP_REMOVED lines=10> */
[----:B------:R-:W-:Y:S01]  /*07a0*/  FADD R3, R27, R12 ;  /* 0x0000000c1b037221 */ /* 0x000fe20000000000 */
[----:B------:R-:W-:Y:S06]  /*07b0*/  @!P1 BRA `(.L_x_28) ;  /* 0xfffffff800e89947 */ /* 0x000fec000383ffff */
.L_x_27:
[----:B------:R-:W-:Y:S05]  /*07c0*/  BSYNC.RECONVERGENT B1 ;  /* 0x0000000000017941 */ /* 0x000fea0003800200 */
.L_x_26:
[----:B------:R-:W-:Y:S01]  /*07d0*/  IADD3 R4, PT, PT, R2, -R5, RZ ;  /* 0x8000000502047210 */ /* 0x000fe20007ffe0ff */
[----:B------:R-:W-:Y:S03]  /*07e0*/  BSSY.RECONVERGENT B1, `(.L_x_29) ;  /* 0x0000028000017945 */ /* 0x000fe60003800200 */
[----:B------:R-:W-:-:S13]  /*07f0*/  ISETP.GT.AND P1, PT, R4, 0x4, PT ;  /* 0x000000040400780c */ /* 0x000fda0003f24270 */
[----:B------:R-:W-:Y:S05]  /*0800*/  @!P1 BRA `(.L_x_30) ;  /* 0x0000000000949947 */ /* 0x000fea0003800000 */
        /* <DEDUP_REMOVED lines=8> */
[----:B------:R-:W5:Y:S01]  /*0890*/  LDG.E.CONSTANT R17, desc[UR4][R14.64+0x1c] ;  /* 0x00001c040e117981 */ /* 0x000f62000c1e9900 */
[----:B--2---:R-:W-:-:S04]  /*08a0*/  IMAD.WIDE R24, R25, 0x4, R6 ;  /* 0x0000000419187825 */ /* 0x004fc800078e0206 */
[--C-:B---3--:R-:W-:Y:S01]  /*08b0*/  IMAD.WIDE R20, R21, 0x4, R6.reuse ;  /* 0x0000000415147825 */ /* 0x108fe200078e0206 */
[----:B------:R-:W2:Y:S03]  /*08c0*/  LDG.E.CONSTANT R4, desc[UR4][R24.64] ;  /* 0x0000000418047981 */ /* 0x000ea6000c1e9900 */
[--C-:B----4-:R-:W-:Y:S02]  /*08d0*/  IMAD.WIDE R22, R23, 0x4, R6.reuse ;  /* 0x0000000417167825 */ /* 0x110fe400078e0206 */
[----:B------:R-:W3:Y:S02]  /*08e0*/  LDG.E.CONSTANT R20, desc[UR4][R20.64] ;  /* 0x0000000414147981 */ /* 0x000ee4000c1e9900 */
[--C-:B-----5:R-:W-:Y:S02]  /*08f0*/  IMAD.WIDE R8, R9, 0x4, R6.reuse ;  /* 0x0000000409087825 */ /* 0x120fe400078e0206 */
[----:B------:R-:W4:Y:S02]  /*0900*/  LDG.E.CONSTANT R22, desc[UR4][R22.64] ;  /* 0x0000000416167981 */ /* 0x000f24000c1e9900 */
[----:B------:R-:W-:-:S02]  /*0910*/  IMAD.WIDE R10, R11, 0x4, R6 ;  /* 0x000000040b0a7825 */ /* 0x000fc400078e0206 */
[----:B------:R-:W5:Y:S02]  /*0920*/  LDG.E.CONSTANT R8, desc[UR4][R8.64] ;  /* 0x0000000408087981 */ /* 0x000f64000c1e9900 */
[--C-:B------:R-:W-:Y:S02]  /*0930*/  IMAD.WIDE R12, R13, 0x4, R6.reuse ;  /* 0x000000040d0c7825 */ /* 0x100fe400078e0206 */
[----:B------:R-:W5:Y:S02]  /*0940*/  LDG.E.CONSTANT R10, desc[UR4][R10.64] ;  /* 0x000000040a0a7981 */ /* 0x000f64000c1e9900 */
[--C-:B------:R-:W-:Y:S02]  /*0950*/  IMAD.WIDE R18, R19, 0x4, R6.reuse ;  /* 0x0000000413127825 */ /* 0x100fe400078e0206 */
[----:B------:R-:W5:Y:S02]  /*0960*/  LDG.E.CONSTANT R12, desc[UR4][R12.64] ;  /* 0x000000040c0c7981 */ /* 0x000f64000c1e9900 */
[----:B------:R-:W-:-:S02]  /*0970*/  IMAD.WIDE R6, R17, 0x4, R6 ;  /* 0x0000000411067825 */ /* 0x000fc400078e0206 */
[----:B------:R-:W5:Y:S04]  /*0980*/  LDG.E.CONSTANT R18, desc[UR4][R18.64] ;  /* 0x0000000412127981 */ /* 0x000f68000c1e9900 */
[----:B------:R-:W5:Y:S01]  /*0990*/  LDG.E.CONSTANT R6, desc[UR4][R6.64] ;  /* 0x0000000406067981 */ /* 0x000f62000c1e9900 */
        /* <DEDUP_REMOVED lines=12> */
.L_x_30:
[----:B------:R-:W-:Y:S05]  /*0a60*/  BSYNC.RECONVERGENT B1 ;  /* 0x0000000000017941 */ /* 0x000fea0003800200 */
.L_x_29:
[----:B------:R-:W-:-:S13]  /*0a70*/  ISETP.LT.OR P0, PT, R5, R2, P0 ;  /* 0x000000020500720c */ /* 0x000fda0000701670 */
[----:B------:R-:W-:Y:S05]  /*0a80*/  @!P0 BRA `(.L_x_22) ;  /* 0x0000000000448947 */ /* 0x000fea0003800000 */
[----:B------:R-:W2:Y:S01]  /*0a90*/  LDG.E.CONSTANT R5, desc[UR4][R14.64] ;  /* 0x000000040e057981 */ /* 0x000ea2000c1e9900 */
[----:B------:R-:W2:Y:S03]  /*0aa0*/  LDC.64 R10, c[0x0][0x3a0] ;  /* 0x0000e800ff0a7b82 */ /* 0x000ea60000000a00 */
[----:B------:R-:W3:Y:S04]  /*0ab0*/  LDG.E.CONSTANT R7, desc[UR4][R14.64+0x4] ;  /* 0x000004040e077981 */ /* 0x000ee8000c1e9900 */
[----:B------:R-:W4:Y:S04]  /*0ac0*/  LDG.E.CONSTANT R9, desc[UR4][R14.64+0x8] ;  /* 0x000008040e097981 */ /* 0x000f28000c1e9900 */
[----:B------:R-:W5:Y:S01]  /*0ad0*/  LDG.E.CONSTANT R13, desc[UR4][R14.64+0xc] ;  /* 0x00000c040e0d7981 */ /* 0x000f62000c1e9900 */
[----:B--2---:R-:W-:-:S04]  /*0ae0*/  IMAD.WIDE R4, R5, 0x4, R10 ;  /* 0x0000000405047825 */ /* 0x004fc800078e020a */
[--C-:B---3--:R-:W-:Y:S02]  /*0af0*/  IMAD.WIDE R6, R7, 0x4, R10.reuse ;  /* 0x0000000407067825 */ /* 0x108fe400078e020a */
[----:B------:R-:W2:Y:S02]  /*0b00*/  LDG.E.CONSTANT R4, desc[UR4][R4.64] ;  /* 0x0000000404047981 */ /* 0x000ea4000c1e9900 */
[--C-:B----4-:R-:W-:Y:S02]  /*0b10*/  IMAD.WIDE R8, R9, 0x4, R10.reuse ;  /* 0x0000000409087825 */ /* 0x110fe400078e020a */
[----:B------:R-:W3:Y:S02]  /*0b20*/  LDG.E.CONSTANT R6, desc[UR4][R6.64] ;  /* 0x0000000406067981 */ /* 0x000ee4000c1e9900 */
[----:B-----5:R-:W-:Y:S02]  /*0b30*/  IMAD.WIDE R10, R13, 0x4, R10 ;  /* 0x000000040d0a7825 */ /* 0x020fe400078e020a */
[----:B------:R-:W4:Y:S04]  /*0b40*/  LDG.E.CONSTANT R8, desc[UR4][R8.64] ;  /* 0x0000000408087981 */ /* 0x000f28000c1e9900 */
[----:B------:R-:W5:Y:S01]  /*0b50*/  LDG.E.CONSTANT R10, desc[UR4][R10.64] ;  /* 0x000000040a0a7981 */ /* 0x000f62000c1e9900 */
[----:B--2---:R-:W-:-:S04]  /*0b60*/  FADD R3, R3, R4 ;  /* 0x0000000403037221 */ /* 0x004fc80000000000 */
[----:B---3--:R-:W-:-:S04]  /*0b70*/  FADD R3, R3, R6 ;  /* 0x0000000603037221 */ /* 0x008fc80000000000 */
[----:B----4-:R-:W-:-:S04]  /*0b80*/  FADD R3, R3, R8 ;  /* 0x0000000803037221 */ /* 0x010fc80000000000 */
[----:B-----5:R-:W-:-:S07]  /*0b90*/  FADD R3, R3, R10 ;  /* 0x0000000a03037221 */ /* 0x020fce0000000000 */
.L_x_22:
[----:B------:R-:W-:Y:S05]  /*0ba0*/  BSYNC.RECONVERGENT B0 ;  /* 0x0000000000007941 */ /* 0x000fea0003800200 */
.L_x_21:
[----:B------:R-:W0:Y:S02]  /*0bb0*/  LDC.64 R4, c[0x0][0x398] ;  /* 0x0000e600ff047b82 */ /* 0x000e240000000a00 */
[----:B0-----:R-:W-:-:S05]  /*0bc0*/  IMAD.WIDE R4, R0, 0x4, R4 ;  /* 0x0000000400047825 */ /* 0x001fca00078e0204 */
[----:B------:R-:W-:Y:S01]  /*0bd0*/  STG.E desc[UR4][R4.64], R3 ;  /* 0x0000000304007986 */ /* 0x000fe2000c101904 */
[----:B------:R-:W-:Y:S05]  /*0be0*/  EXIT ;  /* 0x000000000000794d */ /* 0x000fea0003800000 */
.L_x_31:
        /* <DEDUP_REMOVED lines=9> */
.L_x_50:


//--------------------- .text._Z7contribiPfPiS_   --------------------------
	.section	.text._Z7contribiPfPiS_,"ax",@progbits
	.align	128
        .global         _Z7contribiPfPiS_
        .type           _Z7contribiPfPiS_,@function
        .size           _Z7contribiPfPiS_,(.L_x_46 - _Z7contribiPfPiS_)
        .other          _Z7contribiPfPiS_,@"STO_CUDA_ENTRY STV_DEFAULT"
_Z7contribiPfPiS_:
.text._Z7contribiPfPiS_:
[----:B------:R-:W-:Y:S01]  /*0000*/  LDC R1, c[0x0][0x37c] ;  /* 0x0000df00ff017b82 */ /* 0x000fe20000000800 */
[----:B------:R-:W0:Y:S07]  /*0010*/  S2R R3, SR_TID.X ;  /* 0x0000000000037919 */ /* 0x000e2e0000002100 */
[----:B------:R-:W0:Y:S01]  /*0020*/  S2UR UR4, SR_CTAID.X ;  /* 0x00000000000479c3 */ /* 0x000e220000002500 */
[----:B------:R-:W1:Y:S07]  /*0030*/  LDCU UR5, c[0x0][0x380] ;  /* 0x00007000ff0577ac */ /* 0x000e6e0008000800 */
[----:B------:R-:W0:Y:S02]  /*0040*/  LDC R2, c[0x0][0x360] ;  /* 0x0000d800ff027b82 */ /* 0x000e240000000800 */
[----:B0-----:R-:W-:-:S05]  /*0050*/  IMAD R2, R2, UR4, R3 ;  /* 0x0000000402027c24 */ /* 0x001fca000f8e0203 */
[----:B-1----:R-:W-:-:S13]  /*0060*/  ISETP.GE.AND P0, PT, R2, UR5, PT ;  /* 0x0000000502007c0c */ /* 0x002fda000bf06270 */
[----:B------:R-:W-:Y:S05]  /*0070*/  @P0 EXIT ;  /* 0x000000000000094d */ /* 0x000fea0003800000 */
[----:B------:R-:W0:Y:S01]  /*0080*/  LDC.64 R6, c[0x0][0x390] ;  /* 0x0000e400ff067b82 */ /* 0x000e220000000a00 */
[----:B------:R-:W1:Y:S07]  /*0090*/  LDCU.64 UR4, c[0x0][0x358] ;  /* 0x00006b00ff0477ac */ /* 0x000e6e0008000a00 */
[----:B------:R-:W2:Y:S01]  /*00a0*/  LDC.64 R4, c[0x0][0x388] ;  /* 0x0000e200ff047b82 */ /* 0x000ea20000000a00 */
[----:B0-----:R-:W-:-:S06]  /*00b0*/  IMAD.WIDE R6, R2, 0x4, R6 ;  /* 0x0000000402067825 */ /* 0x001fcc00078e0206 */
[----:B-1----:R-:W3:Y:S01]  /*00c0*/  LDG.E R6, desc[UR4][R6.64] ;  /* 0x0000000406067981 */ /* 0x002ee2000c1e1900 */
[----:B--2---:R-:W-:-:S05]  /*00d0*/  IMAD.WIDE R4, R2, 0x4, R4 ;  /* 0x0000000402047825 */ /* 0x004fca00078e0204 */
[----:B------:R-:W2:Y:S01]  /*00e0*/  LDG.E R0, desc[UR4][R4.64] ;  /* 0x0000000404007981 */ /* 0x000ea2000c1e1900 */
[----:B------:R-:W-:Y:S01]  /*00f0*/  BSSY.RECONVERGENT B0, `(.L_x_32) ;  /* 0x000000d000007945 */ /* 0x000fe20003800200 */
[----:B---3--:R-:W-:-:S04]  /*0100*/  I2FP.F32.S32 R3, R6 ;  /* 0x0000000600037245 */ /* 0x008fc80000201400 */
[----:B------:R-:W0:Y:S08]  /*0110*/  MUFU.RCP R8, R3 ;  /* 0x0000000300087308 */ /* 0x000e300000001000 */
[----:B--2---:R-:W1:Y:S01]  /*0120*/  FCHK P0, R0, R3 ;  /* 0x0000000300007302 */ /* 0x004e620000000000 */
[----:B0-----:R-:W-:-:S04]  /*0130*/  FFMA R9, -R3, R8, 1 ;  /* 0x3f80000003097423 */ /* 0x001fc80000000108 */
[----:B------:R-:W-:-:S04]  /*0140*/  FFMA R9, R8, R9, R8 ;  /* 0x0000000908097223 */ /* 0x000fc80000000008 */
[----:B------:R-:W-:-:S04]  /*0150*/  FFMA R8, R0, R9, RZ ;  /* 0x0000000900087223 */ /* 0x000fc800000000ff */
[----:B------:R-:W-:-:S04]  /*0160*/  FFMA R10, -R3, R8, R0 ;  /* 0x00000008030a7223 */ /* 0x000fc80000000100 */
[----:B------:R-:W-:Y:S01]  /*0170*/  FFMA R9, R9, R10, R8 ;  /* 0x0000000a09097223 */ /* 0x000fe20000000008 */
[----:B-1----:R-:W-:Y:S06]  /*0180*/  @!P0 BRA `(.L_x_33) ;  /* 0x00000000000c8947 */ /* 0x002fec0003800000 */
[----:B------:R-:W-:-:S07]  /*0190*/  MOV R4, 0x1b0 ;  /* 0x000001b000047802 */ /* 0x000fce0000000f00 */
[----:B------:R-:W-:Y:S05]  /*01a0*/  CALL.REL.NOINC `($__internal_0_$__cuda_sm3x_div_rn_noftz_f32_slowpath) ;  /* 0x0000000000187944 */ /* 0x000fea0003c00000 */
[----:B------:R-:W-:-:S07]  /*01b0*/  IMAD.MOV.U32 R9, RZ, RZ, R0 ;  /* 0x000000ffff097224 */ /* 0x000fce00078e0000 */
.L_x_33:
[----:B------:R-:W-:Y:S05]  /*01c0*/  BSYNC.RECONVERGENT B0 ;  /* 0x0000000000007941 */ /* 0x000fea0003800200 */
.L_x_32:
[----:B------:R-:W0:Y:S02]  /*01d0*/  LDC.64 R4, c[0x0][0x398] ;  /* 0x0000e600ff047b82 */ /* 0x000e240000000a00 */
[----:B0-----:R-:W-:-:S05]  /*01e0*/  IMAD.WIDE R2, R2, 0x4, R4 ;  /* 0x0000000402027825 */ /* 0x001fca00078e0204 */
[----:B------:R-:W-:Y:S01]  /*01f0*/  STG.E desc[UR4][R2.64], R9 ;  /* 0x0000000902007986 */ /* 0x000fe2000c101904 */
[----:B------:R-:W-:Y:S05]  /*0200*/  EXIT ;  /* 0x000000000000794d */ /* 0x000fea0003800000 */
        .weak           $__internal_0_$__cuda_sm3x_div_rn_noftz_f32_slowpath
        .type           $__internal_0_$__cuda_sm3x_div_rn_noftz_f32_slowpath,@function
        .size           $__internal_0_$__cuda_sm3x_div_rn_noftz_f32_slowpath,(.L_x_46 - $__internal_0_$__cuda_sm3x_div_rn_noftz_f32_slowpath)
$__internal_0_$__cuda_sm3x_div_rn_noftz_f32_slowpath:
[--C-:B------:R-:W-:Y:S01]  /*0210*/  SHF.R.U32.HI R6, RZ, 0x17, R3.reuse ;  /* 0x00000017ff067819 */ /* 0x100fe20000011603 */
[----:B------:R-:W-:Y:S01]  /*0220*/  BSSY.RECONVERGENT B1, `(.L_x_34) ;  /* 0x0000064000017945 */ /* 0x000fe20003800200 */
[--C-:B------:R-:W-:Y:S01]  /*0230*/  SHF.R.U32.HI R5, RZ, 0x17, R0.reuse ;  /* 0x00000017ff057819 */ /* 0x100fe20000011600 */
[----:B------:R-:W-:Y:S01]  /*0240*/  IMAD.MOV.U32 R7, RZ, RZ, R0 ;  /* 0x000000ffff077224 */ /* 0x000fe200078e0000 */
[----:B------:R-:W-:Y:S01]  /*0250*/  LOP3.LUT R6, R6, 0xff, RZ, 0xc0, !PT ;  /* 0x000000ff06067812 */ /* 0x000fe200078ec0ff */
[----:B------:R-:W-:Y:S01]  /*0260*/  IMAD.MOV.U32 R8, RZ, RZ, R3 ;  /* 0x000000ffff087224 */ /* 0x000fe200078e0003 */
[----:B------:R-:W-:-:S03]  /*0270*/  LOP3.LUT R5, R5, 0xff, RZ, 0xc0, !PT ;  /* 0x000000ff05057812 */ /* 0x000fc600078ec0ff */
[----:B------:R-:W-:Y:S02]  /*0280*/  VIADD R11, R6, 0xffffffff ;  /* 0xffffffff060b7836 */ /* 0x000fe40000000000 */
[----:B------:R-:W-:-:S03]  /*0290*/  VIADD R10, R5, 0xffffffff ;  /* 0xffffffff050a7836 */ /* 0x000fc60000000000 */
[----:B------:R-:W-:-:S04]  /*02a0*/  ISETP.GT.U32.AND P0, PT, R11, 0xfd, PT ;  /* 0x000000fd0b00780c */ /* 0x000fc80003f04070 */
[----:B------:R-:W-:-:S13]  /*02b0*/  ISETP.GT.U32.OR P0, PT, R10, 0xfd, P0 ;  /* 0x000000fd0a00780c */ /* 0x000fda0000704470 */
[----:B------:R-:W-:Y:S01]  /*02c0*/  @!P0 IMAD.MOV.U32 R9, RZ, RZ, RZ ;  /* 0x000000ffff098224 */ /* 0x000fe200078e00ff */
[----:B------:R-:W-:Y:S06]  /*02d0*/  @!P0 BRA `(.L_x_35) ;  /* 0x00000000005c8947 */ /* 0x000fec0003800000 */
[----:B------:R-:W-:Y:S02]  /*02e0*/  FSETP.GTU.FTZ.AND P0, PT, |R0|, +INF , PT ;  /* 0x7f8000000000780b */ /* 0x000fe40003f1c200 */
[----:B------:R-:W-:-:S04]  /*02f0*/  FSETP.GTU.FTZ.AND P1, PT, |R3|, +INF , PT ;  /* 0x7f8000000300780b */ /* 0x000fc80003f3c200 */
[----:B------:R-:W-:-:S13]  /*0300*/  PLOP3.LUT P0, PT, P0, P1, PT, 0xf8, 0x8f ;  /* 0x00000000008f781c */ /* 0x000fda0000703f70 */
[----:B------:R-:W-:Y:S05]  /*0310*/  @P0 BRA `(.L_x_36) ;  /* 0x00000004004c0947 */ /* 0x000fea0003800000 */
[----:B------:R-:W-:-:S13]  /*0320*/  LOP3.LUT P0, RZ, R8, 0x7fffffff, R7, 0xc8, !PT ;  /* 0x7fffffff08ff7812 */ /* 0x000fda000780c807 */
[----:B------:R-:W-:Y:S05]  /*0330*/  @!P0 BRA `(.L_x_37) ;  /* 0x00000004003c8947 */ /* 0x000fea0003800000 */
[C---:B------:R-:W-:Y:S02]  /*0340*/  FSETP.NEU.FTZ.AND P2, PT, |R0|.reuse, +INF , PT ;  /* 0x7f8000000000780b */ /* 0x040fe40003f5d200 */
[----:B------:R-:W-:Y:S02]  /*0350*/  FSETP.NEU.FTZ.AND P1, PT, |R3|, +INF , PT ;  /* 0x7f8000000300780b */ /* 0x000fe40003f3d200 */
[----:B------:R-:W-:-:S11]  /*0360*/  FSETP.NEU.FTZ.AND P0, PT, |R0|, +INF , PT ;  /* 0x7f8000000000780b */ /* 0x000fd60003f1d200 */
[----:B------:R-:W-:Y:S05]  /*0370*/  @!P1 BRA !P2, `(.L_x_37) ;  /* 0x00000004002c9947 */ /* 0x000fea0005000000 */
[----:B------:R-:W-:-:S04]  /*0380*/  LOP3.LUT P2, RZ, R7, 0x7fffffff, RZ, 0xc0, !PT ;  /* 0x7fffffff07ff7812 */ /* 0x000fc8000784c0ff */
[----:B------:R-:W-:-:S13]  /*0390*/  PLOP3.LUT P1, PT, P1, P2, PT, 0x2f, 0xf2 ;  /* 0x0000000000f2781c */ /* 0x000fda0000f24577 */
[----:B------:R-:W-:Y:S05]  /*03a0*/  @P1 BRA `(.L_x_38) ;  /* 0x0000000400181947 */ /* 0x000fea0003800000 */
[----:B------:R-:W-:-:S04]  /*03b0*/  LOP3.LUT P1, RZ, R8, 0x7fffffff, RZ, 0xc0, !PT ;  /* 0x7fffffff08ff7812 */ /* 0x000fc8000782c0ff */
[----:B------:R-:W-:-:S13]  /*03c0*/  PLOP3.LUT P0, PT, P0, P1, PT, 0x2f, 0xf2 ;  /* 0x0000000000f2781c */ /* 0x000fda0000702577 */
[----:B------:R-:W-:Y:S05]  /*03d0*/  @P0 BRA `(.L_x_39) ;  /* 0x0000000400000947 */ /* 0x000fea0003800000 */
[----:B------:R-:W-:Y:S02]  /*03e0*/  ISETP.GE.AND P0, PT, R10, RZ, PT ;  /* 0x000000ff0a00720c */ /* 0x000fe40003f06270 */
[----:B------:R-:W-:-:S11]  /*03f0*/  ISETP.GE.AND P1, PT, R11, RZ, PT ;  /* 0x000000ff0b00720c */ /* 0x000fd60003f26270 */
[----:B------:R-:W-:Y:S02]  /*0400*/  @P0 IMAD.MOV.U32 R9, RZ, RZ, RZ ;  /* 0x000000ffff090224 */ /* 0x000fe400078e00ff */
[----:B------:R-:W-:Y:S01]  /*0410*/  @!P0 FFMA R7, R0, 1.84467440737095516160e+19, RZ ;  /* 0x5f80000000078823 */ /* 0x000fe200000000ff */
[----:B------:R-:W-:Y:S02]  /*0420*/  @!P0 IMAD.MOV.U32 R9, RZ, RZ, -0x40 ;  /* 0xffffffc0ff098424 */ /* 0x000fe400078e00ff */
[----:B------:R-:W-:Y:S02]  /*0430*/  @!P1 FFMA R8, R3, 1.84467440737095516160e+19, RZ ;  /* 0x5f80000003089823 */ /* 0x000fe400000000ff */
[----:B------:R-:W-:-:S07]  /*0440*/  @!P1 VIADD R9, R9, 0x40 ;  /* 0x0000004009099836 */ /* 0x000fce0000000000 */
.L_x_35:
[----:B------:R-:W-:Y:S01]  /*0450*/  LEA R3, R6, 0xc0800000, 0x17 ;  /* 0xc080000006037811 */ /* 0x000fe200078eb8ff */
[----:B------:R-:W-:Y:S01]  /*0460*/  VIADD R5, R5, 0xffffff81 ;  /* 0xffffff8105057836 */ /* 0x000fe20000000000 */
[----:B------:R-:W-:Y:S03]  /*0470*/  BSSY.RECONVERGENT B2, `(.L_x_40) ;  /* 0x0000035000027945 */ /* 0x000fe60003800200 */
[----:B------:R-:W-:Y:S01]  /*0480*/  IMAD.IADD R3, R8, 0x1, -R3 ;  /* 0x0000000108037824 */ /* 0x000fe200078e0a03 */
[C---:B------:R-:W-:Y:S01]  /*0490*/  IADD3 R6, PT, PT, R5.reuse, 0x7f, -R6 ;  /* 0x0000007f05067810 */ /* 0x040fe20007ffe806 */
[----:B------:R-:W-:Y:S02]  /*04a0*/  IMAD R0, R5, -0x800000, R7 ;  /* 0xff80000005007824 */ /* 0x000fe400078e0207 */
[----:B------:R-:W0:Y:S01]  /*04b0*/  MUFU.RCP R8, R3 ;  /* 0x0000000300087308 */ /* 0x000e220000001000 */
[----:B------:R-:W-:Y:S01]  /*04c0*/  FADD.FTZ R11, -R3, -RZ ;  /* 0x800000ff030b7221 */ /* 0x000fe20000010100 */
[----:B------:R-:W-:-:S03]  /*04d0*/  IMAD.IADD R6, R6, 0x1, R9 ;  /* 0x0000000106067824 */ /* 0x000fc600078e0209 */
[----:B0-----:R-:W-:-:S04]  /*04e0*/  FFMA R13, R8, R11, 1 ;  /* 0x3f800000080d7423 */ /* 0x001fc8000000000b */
[----:B------:R-:W-:-:S04]  /*04f0*/  FFMA R10, R8, R13, R8 ;  /* 0x0000000d080a7223 */ /* 0x000fc80000000008 */
[----:B------:R-:W-:-:S04]  /*0500*/  FFMA R7, R0, R10, RZ ;  /* 0x0000000a00077223 */ /* 0x000fc800000000ff */
[----:B------:R-:W-:-:S04]  /*0510*/  FFMA R8, R11, R7, R0 ;  /* 0x000000070b087223 */ /* 0x000fc80000000000 */
[----:B------:R-:W-:-:S04]  /*0520*/  FFMA R7, R10, R8, R7 ;  /* 0x000000080a077223 */ /* 0x000fc80000000007 */
[----:B------:R-:W-:-:S04]  /*0530*/  FFMA R8, R11, R7, R0 ;  /* 0x000000070b087223 */ /* 0x000fc80000000000 */
[----:B------:R-:W-:-:S05]  /*0540*/  FFMA R0, R10, R8, R7 ;  /* 0x000000080a007223 */ /* 0x000fca0000000007 */
[----:B------:R-:W-:-:S04]  /*0550*/  SHF.R.U32.HI R3, RZ, 0x17, R0 ;  /* 0x00000017ff037819 */ /* 0x000fc80000011600 */
[----:B------:R-:W-:-:S05]  /*0560*/  LOP3.LUT R3, R3, 0xff, RZ, 0xc0, !PT ;  /* 0x000000ff03037812 */ /* 0x000fca00078ec0ff */
[----:B------:R-:W-:-:S04]  /*0570*/  IMAD.IADD R9, R3, 0x1, R6 ;  /* 0x0000000103097824 */ /* 0x000fc800078e0206 */
[----:B------:R-:W-:-:S05]  /*0580*/  VIADD R3, R9, 0xffffffff ;  /* 0xffffffff09037836 */ /* 0x000fca0000000000 */
[----:B------:R-:W-:-:S13]  /*0590*/  ISETP.GE.U32.AND P0, PT, R3, 0xfe, PT ;  /* 0x000000fe0300780c */ /* 0x000fda0003f06070 */
[----:B------:R-:W-:Y:S05]  /*05a0*/  @!P0 BRA `(.L_x_41) ;  /* 0x0000000000808947 */ /* 0x000fea0003800000 */
[----:B------:R-:W-:-:S13]  /*05b0*/  ISETP.GT.AND P0, PT, R9, 0xfe, PT ;  /* 0x000000fe0900780c */ /* 0x000fda0003f04270 */
[----:B------:R-:W-:Y:S05]  /*05c0*/  @P0 BRA `(.L_x_42) ;  /* 0x00000000006c0947 */ /* 0x000fea0003800000 */
[----:B------:R-:W-:-:S13]  /*05d0*/  ISETP.GE.AND P0, PT, R9, 0x1, PT ;  /* 0x000000010900780c */ /* 0x000fda0003f06270 */
[----:B------:R-:W-:Y:S05]  /*05e0*/  @P0 BRA `(.L_x_43) ;  /* 0x0000000000740947 */ /* 0x000fea0003800000 */
[----:B------:R-:W-:Y:S02]  /*05f0*/  ISETP.GE.AND P0, PT, R9, -0x18, PT ;  /* 0xffffffe80900780c */ /* 0x000fe40003f06270 */
[----:B------:R-:W-:-:S11]  /*0600*/  LOP3.LUT R0, R0, 0x80000000, RZ, 0xc0, !PT ;  /* 0x8000000000007812 */ /* 0x000fd600078ec0ff */
[----:B------:R-:W-:Y:S05]  /*0610*/  @!P0 BRA `(.L_x_43) ;  /* 0x0000000000688947 */ /* 0x000fea0003800000 */
[CCC-:B------:R-:W-:Y:S01]  /*0620*/  FFMA.RZ R3, R10.reuse, R8.reuse, R7.reuse ;  /* 0x000000080a037223 */ /* 0x1c0fe2000000c007 */
[CCC-:B------:R-:W-:Y:S01]  /*0630*/  FFMA.RM R6, R10.reuse, R8.reuse, R7.reuse ;  /* 0x000000080a067223 */ /* 0x1c0fe20000004007 */
[C---:B------:R-:W-:Y:S02]  /*0640*/  ISETP.NE.AND P2, PT, R9.reuse, RZ, PT ;  /* 0x000000ff0900720c */ /* 0x040fe40003f45270 */
[----:B------:R-:W-:Y:S02]  /*0650*/  ISETP.NE.AND P1, PT, R9, RZ, PT ;  /* 0x000000ff0900720c */ /* 0x000fe40003f25270 */
[----:B------:R-:W-:Y:S01]  /*0660*/  LOP3.LUT R5, R3, 0x7fffff, RZ, 0xc0, !PT ;  /* 0x007fffff03057812 */ /* 0x000fe200078ec0ff */
[----:B------:R-:W-:Y:S01]  /*0670*/  FFMA.RP R3, R10, R8, R7 ;  /* 0x000000080a037223 */ /* 0x000fe20000008007 */
[----:B------:R-:W-:Y:S02]  /*0680*/  VIADD R8, R9, 0x20 ;  /* 0x0000002009087836 */ /* 0x000fe40000000000 */
[----:B------:R-:W-:Y:S01]  /*0690*/  LOP3.LUT R5, R5, 0x800000, RZ, 0xfc, !PT ;  /* 0x0080000005057812 */ /* 0x000fe200078efcff */
[----:B------:R-:W-:Y:S01]  /*06a0*/  IMAD.MOV R7, RZ, RZ, -R9 ;  /* 0x000000ffff077224 */ /* 0x000fe200078e0a09 */
[----:B------:R-:W-:-:S02]  /*06b0*/  FSETP.NEU.FTZ.AND P0, PT, R3, R6, PT ;  /* 0x000000060300720b */ /* 0x000fc40003f1d000 */
[----:B------:R-:W-:Y:S02]  /*06c0*/  SHF.L.U32 R8, R5, R8, RZ ;  /* 0x0000000805087219 */ /* 0x000fe400000006ff */
[----:B------:R-:W-:Y:S02]  /*06d0*/  SEL R6, R7, RZ, P2 ;  /* 0x000000ff07067207 */ /* 0x000fe40001000000 */
[----:B------:R-:W-:Y:S02]  /*06e0*/  ISETP.NE.AND P1, PT, R8, RZ, P1 ;  /* 0x000000ff0800720c */ /* 0x000fe40000f25270 */
[----:B------:R-:W-:Y:S02]  /*06f0*/  SHF.R.U32.HI R6, RZ, R6, R5 ;  /* 0x00000006ff067219 */ /* 0x000fe40000011605 */
[----:B------:R-:W-:Y:S02]  /*0700*/  PLOP3.LUT P0, PT, P0, P1, PT, 0xf8, 0x8f ;  /* 0x00000000008f781c */ /* 0x000fe40000703f70 */
[----:B------:R-:W-:-:S02]  /*0710*/  SHF.R.U32.HI R8, RZ, 0x1, R6 ;  /* 0x00000001ff087819 */ /* 0x000fc40000011606 */
[----:B------:R-:W-:-:S04]  /*0720*/  SEL R3, RZ, 0x1, !P0 ;  /* 0x00000001ff037807 */ /* 0x000fc80004000000 */
[----:B------:R-:W-:-:S04]  /*0730*/  LOP3.LUT R3, R3, 0x1, R8, 0xf8, !PT ;  /* 0x0000000103037812 */ /* 0x000fc800078ef808 */
[----:B------:R-:W-:-:S05]  /*0740*/  LOP3.LUT R3, R3, R6, RZ, 0xc0, !PT ;  /* 0x0000000603037212 */ /* 0x000fca00078ec0ff */
[----:B------:R-:W-:-:S05]  /*0750*/  IMAD.IADD R3, R8, 0x1, R3 ;  /* 0x0000000108037824 */ /* 0x000fca00078e0203 */
[----:B------:R-:W-:Y:S01]  /*0760*/  LOP3.LUT R0, R3, R0, RZ, 0xfc, !PT ;  /* 0x0000000003007212 */ /* 0x000fe200078efcff */
[----:B------:R-:W-:Y:S06]  /*0770*/  BRA `(.L_x_43) ;  /* 0x0000000000107947 */ /* 0x000fec0003800000 */
.L_x_42:
[----:B------:R-:W-:-:S04]  /*0780*/  LOP3.LUT R0, R0, 0x80000000, RZ, 0xc0, !PT ;  /* 0x8000000000007812 */ /* 0x000fc800078ec0ff */
[----:B------:R-:W-:Y:S01]  /*0790*/  LOP3.LUT R0, R0, 0x7f800000, RZ, 0xfc, !PT ;  /* 0x7f80000000007812 */ /* 0x000fe200078efcff */
[----:B------:R-:W-:Y:S06]  /*07a0*/  BRA `(.L_x_43) ;  /* 0x0000000000047947 */ /* 0x000fec0003800000 */
.L_x_41:
[----:B------:R-:W-:-:S07]  /*07b0*/  IMAD R0, R6, 0x800000, R0 ;  /* 0x0080000006007824 */ /* 0x000fce00078e0200 */
.L_x_43:
[----:B------:R-:W-:Y:S05]  /*07c0*/  BSYNC.RECONVERGENT B2 ;  /* 0x0000000000027941 */ /* 0x000fea0003800200 */
.L_x_40:
[----:B------:R-:W-:Y:S05]  /*07d0*/  BRA `(.L_x_44) ;  /* 0x0000000000207947 */ /* 0x000fea0003800000 */
.L_x_39:
[----:B------:R-:W-:-:S04]  /*07e0*/  LOP3.LUT R0, R8, 0x80000000, R7, 0x48, !PT ;  /* 0x8000000008007812 */ /* 0x000fc800078e4807 */
[----:B------:R-:W-:Y:S01]  /*07f0*/  LOP3.LUT R0, R0, 0x7f800000, RZ, 0xfc, !PT ;  /* 0x7f80000000007812 */ /* 0x000fe200078efcff */
[----:B------:R-:W-:Y:S06]  /*0800*/  BRA `(.L_x_44) ;  /* 0x0000000000147947 */ /* 0x000fec0003800000 */
.L_x_38:
[----:B------:R-:W-:Y:S01]  /*0810*/  LOP3.LUT R0, R8, 0x80000000, R7, 0x48, !PT ;  /* 0x8000000008007812 */ /* 0x000fe200078e4807 */
[----:B------:R-:W-:Y:S06]  /*0820*/  BRA `(.L_x_44) ;  /* 0x00000000000c7947 */ /* 0x000fec0003800000 */
.L_x_37:
[----:B------:R-:W0:Y:S01]  /*0830*/  MUFU.RSQ R0, -QNAN ;  /* 0xffc0000000007908 */ /* 0x000e220000001400 */
[----:B------:R-:W-:Y:S05]  /*0840*/  BRA `(.L_x_44) ;  /* 0x0000000000047947 */ /* 0x000fea0003800000 */
.L_x_36:
[----:B------:R-:W-:-:S07]  /*0850*/  FADD.FTZ R0, R0, R3 ;  /* 0x0000000300007221 */ /* 0x000fce0000010000 */
.L_x_44:
[----:B------:R-:W-:Y:S05]  /*0860*/  BSYNC.RECONVERGENT B1 ;  /* 0x0000000000017941 */ /* 0x000fea0003800200 */
.L_x_34:
[----:B------:R-:W-:-:S04]  /*0870*/  IMAD.MOV.U32 R5, RZ, RZ, 0x0 ;  /* 0x00000000ff057424 */ /* 0x000fc800078e00ff */
[----:B0-----:R-:W-:Y:S05]  /*0880*/  RET.REL.NODEC R4 `(_Z7contribiPfPiS_) ;  /* 0xfffffff404dc7950 */ /* 0x001fea0003c3ffff */
.L_x_45:
        /* <DEDUP_REMOVED lines=15> */
.L_x_46:


//--------------------- .nv.shared.reserved.0     --------------------------
	.section	.nv.shared.reserved.0,"aw",@nobits
	.weak		__nv_reservedSMEM_offset_0_alias
	.size		__nv_reservedSMEM_offset_0_alias, 0, 64
	.other		__nv_reservedSMEM_offset_0_alias,@"STO_CUDA_RESERVED_SHARED STV_DEFAULT"
__nv_reservedSMEM_offset_0_alias:
	.zero		0
	.zero		64


//--------------------- .nv.global                --------------------------
	.section	.nv.global,"aw",@nobits
.nv.global:
	.type		_ZN37_INTERNAL_61f75dc7_7_base_cu_297024296thrust12placeholders3_10E,@object
	.size		_ZN37_INTERNAL_61f75dc7_7_base_cu_297024296thrust12placeholders3_10E,(_ZN37_INTERNAL_61f75dc7_7_base_cu_297024296thrust12placeholders2_2E - _ZN37_INTERNAL_61f75dc7_7_base_cu_297024296thrust12placeholders3_10E)
_ZN37_INTERNAL_61f75dc7_7_base_cu_297024296thrust12placeholders3_10E:
	.zero		1
	.type		_ZN37_INTERNAL_61f75dc7_7_base_cu_297024296thrust12placeholders2_2E,@object
	.size		_ZN37_INTERNAL_61f75dc7_7_base_cu_297024296thrust12placeholders2_2E,(_ZN37_INTERNAL_61f75dc7_7_base_cu_297024296thrust12placeholders2_6E - _ZN37_INTERNAL_61f75dc7_7_base_cu_297024296thrust12placeholders2_2E)
_ZN37_INTERNAL_61f75dc7_7_base_cu_297024296thrust12placeholders2_2E:
	.zero		1
	.type		_ZN37_INTERNAL_61f75dc7_7_base_cu_297024296thrust12placeholders2_6E,@object
	.size		_ZN37_INTERNAL_61f75dc7_7_base_cu_297024296thrust12placeholders2_6E,(_ZN37_INTERNAL_61f75dc7_7_base_cu_297024296thrust12placeholders2_8E - _ZN37_INTERNAL_61f75dc7_7_base_cu_297024296thrust12placeholders2_6E)
_ZN37_INTERNAL_61f75dc7_7_base_cu_297024296thrust12placeholders2_6E:
	.zero		1
	.type		_ZN37_INTERNAL_61f75dc7_7_base_cu_297024296thrust12placeholders2_8E,@object
	.size		_ZN37_INTERNAL_61f75dc7_7_base_cu_297024296thrust12placeholders2_8E,(_ZN37_INTERNAL_61f75dc7_7_base_cu_297024296thrust6system6detail10sequential3seqE - _ZN37_INTERNAL_61f75dc7_7_base_cu_297024296thrust12placeholders2_8E)
_ZN37_INTERNAL_61f75dc7_7_base_cu_297024296thrust12placeholders2_8E:
	.zero		1
	.type		_ZN37_INTERNAL_61f75dc7_7_base_cu_297024296thrust6system6detail10sequential3seqE,@object
	.size		_ZN37_INTERNAL_61f75dc7_7_base_cu_297024296thrust6system6detail10sequential3seqE,(_ZN37_INTERNAL_61f75dc7_7_base_cu_297024296thrust12placeholders2_4E - _ZN37_INTERNAL_61f75dc7_7_base_cu_297024296thrust6system6detail10sequential3seqE)
_ZN37_INTERNAL_61f75dc7_7_base_cu_297024296thrust6system6detail10sequential3seqE:
	.zero		1
	.type		_ZN37_INTERNAL_61f75dc7_7_base_cu_297024296thrust12placeholders2_4E,@object
	.size		_ZN37_INTERNAL_61f75dc7_7_base_cu_297024296thrust12placeholders2_4E,(_ZN37_INTERNAL_61f75dc7_7_base_cu_297024296thrust12placeholders2_9E - _ZN37_INTERNAL_61f75dc7_7_base_cu_297024296thrust12placeholders2_4E)
_ZN37_INTERNAL_61f75dc7_7_base_cu_297024296thrust12placeholders2_4E:
	.zero		1
	.type		_ZN37_INTERNAL_61f75dc7_7_base_cu_297024296thrust12placeholders2_9E,@object
	.size		_ZN37_INTERNAL_61f75dc7_7_base_cu_297024296thrust12placeholders2_9E,(_ZN37_INTERNAL_61f75dc7_7_base_cu_297024296thrust12placeholders2_1E - _ZN37_INTERNAL_61f75dc7_7_base_cu_297024296thrust12placeholders2_9E)
_ZN37_INTERNAL_61f75dc7_7_base_cu_297024296thrust12placeholders2_9E:
	.zero		1
	.type		_ZN37_INTERNAL_61f75dc7_7_base_cu_297024296thrust12placeholders2_1E,@object
	.size		_ZN37_INTERNAL_61f75dc7_7_base_cu_297024296thrust12placeholders2_1E,(_ZN37_INTERNAL_61f75dc7_7_base_cu_297024296thrust12placeholders2_5E - _ZN37_INTERNAL_61f75dc7_7_base_cu_297024296thrust12placeholders2_1E)
_ZN37_INTERNAL_61f75dc7_7_base_cu_297024296thrust12placeholders2_1E:
	.zero		1
	.type		_ZN37_INTERNAL_61f75dc7_7_base_cu_297024296thrust12placeholders2_5E,@object
	.size		_ZN37_INTERNAL_61f75dc7_7_base_cu_297024296thrust12placeholders2_5E,(_ZN37_INTERNAL_61f75dc7_7_base_cu_297024296thrust12placeholders2_3E - _ZN37_INTERNAL_61f75dc7_7_base_cu_297024296thrust12placeholders2_5E)
_ZN37_INTERNAL_61f75dc7_7_base_cu_297024296thrust12placeholders2_5E:
	.zero		1
	.type		_ZN37_INTERNAL_61f75dc7_7_base_cu_297024296thrust12placeholders2_3E,@object
	.size		_ZN37_INTERNAL_61f75dc7_7_base_cu_297024296thrust12placeholders2_3E,(_ZN37_INTERNAL_61f75dc7_7_base_cu_297024296thrust12placeholders2_7E - _ZN37_INTERNAL_61f75dc7_7_base_cu_297024296thrust12placeholders2_3E)
_ZN37_INTERNAL_61f75dc7_7_base_cu_297024296thrust12placeholders2_3E:
	.zero		1
	.type		_ZN37_INTERNAL_61f75dc7_7_base_cu_297024296thrust12placeholders2_7E,@object
	.size		_ZN37_INTERNAL_61f75dc7_7_base_cu_297024296thrust12placeholders2_7E,(.L_7 - _ZN37_INTERNAL_61f75dc7_7_base_cu_297024296thrust12placeholders2_7E)
_ZN37_INTERNAL_61f75dc7_7_base_cu_297024296thrust12placeholders2_7E:
	.zero		1
.L_7:


//--------------------- .nv.shared._Z10pull_fusediPKmPKiPfS3_S3_f --------------------------
	.section	.nv.shared._Z10pull_fusediPKmPKiPfS3_S3_f,"aw",@nobits
	.sectionflags	@""
	.align	4
.nv.shared._Z10pull_fusediPKmPKiPfS3_S3_f:
	.zero		1068


//--------------------- .nv.shared._Z6l1normiPfS_S_f --------------------------
	.section	.nv.shared._Z6l1normiPfS_S_f,"aw",@nobits
	.sectionflags	@""
	.align	4
.nv.shared._Z6l1normiPfS_S_f:
	.zero		1068


//--------------------- .nv.constant0._ZN3cub11EmptyKernelIvEEvv --------------------------
	.section	.nv.constant0._ZN3cub11EmptyKernelIvEEvv,"a",@progbits
	.sectionflags	@""
	.align	4
.nv.constant0._ZN3cub11EmptyKernelIvEEvv:
	.zero		896


//--------------------- .nv.constant0._Z10pull_fusediPKmPKiPfS3_S3_f --------------------------
	.section	.nv.constant0._Z10pull_fusediPKmPKiPfS3_S3_f,"a",@progbits
	.sectionflags	@""
	.align	4
.nv.constant0._Z10pull_fusediPKmPKiPfS3_S3_f:
	.zero		948


//--------------------- .nv.constant0._Z6l1normiPfS_S_f --------------------------
	.section	.nv.constant0._Z6l1normiPfS_S_f,"a",@progbits
	.sectionflags	@""
	.align	4
.nv.constant0._Z6l1normiPfS_S_f:
	.zero		932


//--------------------- .nv.constant0._Z9pull_stepiPKmPKiPfS3_ --------------------------
	.section	.nv.constant0._Z9pull_stepiPKmPKiPfS3_,"a",@progbits
	.sectionflags	@""
	.align	4
.nv.constant0._Z9pull_stepiPKmPKiPfS3_:
	.zero		936


//--------------------- .nv.constant0._Z7contribiPfPiS_ --------------------------
	.section	.nv.constant0._Z7contribiPfPiS_,"a",@progbits
	.sectionflags	@""
	.align	4
.nv.constant0._Z7contribiPfPiS_:
	.zero		928


//--------------------- SYMBOLS --------------------------

	.type		.nv.reservedSmem.offset0,@object
	.size		.nv.reservedSmem.offset0,0x4
	.type		.nv.reservedSmem.cap,@object
	.size		.nv.reservedSmem.cap,0x4
